//
// Generated by NVIDIA NVVM Compiler
//
// Compiler Build ID: CL-36424714
// Cuda compilation tools, release 13.0, V13.0.88
// Based on NVVM 20.0.0
//

.version 9.0
.target sm_100
.address_size 64

	// .globl	_Z7loglikedPKdddPd
.func  (.param .align 16 .b8 func_retval0[16]) __internal_trig_reduction_slowpathd
(
	.param .b64 __internal_trig_reduction_slowpathd_param_0
)
;
.global .align 8 .b8 __cudart_i2opi_d[144] = {8, 93, 141, 31, 177, 95, 251, 107, 234, 146, 82, 138, 247, 57, 7, 61, 123, 241, 229, 235, 199, 186, 39, 117, 45, 234, 95, 158, 102, 63, 70, 79, 183, 9, 203, 39, 207, 126, 54, 109, 31, 109, 10, 90, 139, 17, 47, 239, 15, 152, 5, 222, 255, 151, 248, 31, 59, 40, 249, 189, 139, 95, 132, 156, 244, 57, 83, 131, 57, 214, 145, 57, 65, 126, 95, 180, 38, 112, 156, 233, 132, 68, 187, 46, 245, 53, 130, 232, 62, 167, 41, 177, 28, 235, 29, 254, 28, 146, 209, 9, 234, 46, 73, 6, 224, 210, 77, 66, 58, 110, 36, 183, 97, 197, 187, 222, 171, 99, 81, 254, 65, 144, 67, 60, 153, 149, 98, 219, 192, 221, 52, 245, 209, 87, 39, 252, 41, 21, 68, 78, 110, 131, 249, 162};
.global .align 16 .b8 __cudart_sin_cos_coeffs[128] = {70, 210, 176, 44, 241, 229, 90, 190, 146, 227, 172, 105, 227, 29, 199, 62, 161, 98, 219, 25, 160, 1, 42, 191, 24, 8, 17, 17, 17, 17, 129, 63, 84, 85, 85, 85, 85, 85, 197, 191, 0, 0, 0, 0, 0, 0, 0, 0, 0, 0, 0, 0, 0, 0, 0, 0, 100, 129, 253, 32, 131, 255, 168, 189, 40, 133, 239, 193, 167, 238, 33, 62, 217, 230, 6, 142, 79, 126, 146, 190, 233, 188, 221, 25, 160, 1, 250, 62, 71, 93, 193, 22, 108, 193, 86, 191, 81, 85, 85, 85, 85, 85, 165, 63, 0, 0, 0, 0, 0, 0, 224, 191, 0, 0, 0, 0, 0, 0, 240, 63};

.visible .entry _Z7loglikedPKdddPd(
	.param .f64 _Z7loglikedPKdddPd_param_0,
	.param .u64 .ptr .align 1 _Z7loglikedPKdddPd_param_1,
	.param .f64 _Z7loglikedPKdddPd_param_2,
	.param .f64 _Z7loglikedPKdddPd_param_3,
	.param .u64 .ptr .align 1 _Z7loglikedPKdddPd_param_4
)
{
	.reg .pred 	%p<9>;
	.reg .b32 	%r<42>;
	.reg .b64 	%rd<13>;
	.reg .b64 	%fd<91>;

	ld.param.f64 	%fd18, [_Z7loglikedPKdddPd_param_0];
	ld.param.u64 	%rd2, [_Z7loglikedPKdddPd_param_1];
	ld.param.f64 	%fd19, [_Z7loglikedPKdddPd_param_2];
	ld.param.f64 	%fd20, [_Z7loglikedPKdddPd_param_3];
	ld.param.u64 	%rd1, [_Z7loglikedPKdddPd_param_4];
	cvta.to.global.u64 	%rd3, %rd2;
	mov.u32 	%r15, %ntid.x;
	mov.u32 	%r16, %ctaid.x;
	mov.u32 	%r17, %tid.x;
	mad.lo.s32 	%r1, %r15, %r16, %r17;
	mul.f64 	%fd1, %fd20, %fd20;
	mul.f64 	%fd21, %fd1, 0d40191EB851EB851F;
	sqrt.rn.f64 	%fd22, %fd21;
	rcp.rn.f64 	%fd88, %fd22;
	mul.wide.u32 	%rd4, %r1, 8;
	add.s64 	%rd5, %rd3, %rd4;
	ld.global.f64 	%fd3, [%rd5];
	abs.f64 	%fd4, %fd3;
	setp.neu.f64 	%p1, %fd4, 0d7FF0000000000000;
	@%p1 bra 	$L__BB0_2;
	mov.f64 	%fd28, 0d0000000000000000;
	mul.rn.f64 	%fd87, %fd3, %fd28;
	mov.b32 	%r37, 0;
	bra.uni 	$L__BB0_4;
$L__BB0_2:
	mul.f64 	%fd23, %fd3, 0d3FE45F306DC9C883;
	cvt.rni.s32.f64 	%r37, %fd23;
	cvt.rn.f64.s32 	%fd24, %r37;
	fma.rn.f64 	%fd25, %fd24, 0dBFF921FB54442D18, %fd3;
	fma.rn.f64 	%fd26, %fd24, 0dBC91A62633145C00, %fd25;
	fma.rn.f64 	%fd87, %fd24, 0dB97B839A252049C0, %fd26;
	setp.ltu.f64 	%p2, %fd4, 0d41E0000000000000;
	@%p2 bra 	$L__BB0_4;
	{ // callseq 0, 0
	.param .b64 param0;
	st.param.f64 	[param0], %fd3;
	.param .align 16 .b8 retval0[16];
	call.uni (retval0), 
	__internal_trig_reduction_slowpathd, 
	(
	param0
	);
	ld.param.f64 	%fd87, [retval0];
	ld.param.b32 	%r37, [retval0+8];
	} // callseq 0
$L__BB0_4:
	shl.b32 	%r21, %r37, 6;
	cvt.u64.u32 	%rd6, %r21;
	and.b64  	%rd7, %rd6, 64;
	mov.u64 	%rd8, __cudart_sin_cos_coeffs;
	add.s64 	%rd9, %rd8, %rd7;
	mul.rn.f64 	%fd29, %fd87, %fd87;
	and.b32  	%r22, %r37, 1;
	setp.eq.b32 	%p3, %r22, 1;
	selp.f64 	%fd30, 0dBDA8FF8320FD8164, 0d3DE5DB65F9785EBA, %p3;
	ld.global.nc.v2.f64 	{%fd31, %fd32}, [%rd9];
	fma.rn.f64 	%fd33, %fd30, %fd29, %fd31;
	fma.rn.f64 	%fd34, %fd33, %fd29, %fd32;
	ld.global.nc.v2.f64 	{%fd35, %fd36}, [%rd9+16];
	fma.rn.f64 	%fd37, %fd34, %fd29, %fd35;
	fma.rn.f64 	%fd38, %fd37, %fd29, %fd36;
	ld.global.nc.v2.f64 	{%fd39, %fd40}, [%rd9+32];
	fma.rn.f64 	%fd41, %fd38, %fd29, %fd39;
	fma.rn.f64 	%fd42, %fd41, %fd29, %fd40;
	fma.rn.f64 	%fd43, %fd42, %fd87, %fd87;
	fma.rn.f64 	%fd44, %fd42, %fd29, 0d3FF0000000000000;
	selp.f64 	%fd45, %fd44, %fd43, %p3;
	and.b32  	%r23, %r37, 2;
	setp.eq.s32 	%p4, %r23, 0;
	mov.f64 	%fd46, 0d0000000000000000;
	sub.f64 	%fd47, %fd46, %fd45;
	selp.f64 	%fd48, %fd45, %fd47, %p4;
	sub.f64 	%fd49, %fd18, %fd48;
	sub.f64 	%fd50, %fd49, %fd19;
	mul.f64 	%fd51, %fd50, 0d3FE0000000000000;
	mul.f64 	%fd52, %fd50, %fd51;
	div.rn.f64 	%fd9, %fd52, %fd1;
	{
	.reg .b32 %temp; 
	mov.b64 	{%temp, %r38}, %fd88;
	}
	{
	.reg .b32 %temp; 
	mov.b64 	{%r39, %temp}, %fd88;
	}
	setp.gt.s32 	%p5, %r38, 1048575;
	mov.b32 	%r40, -1023;
	@%p5 bra 	$L__BB0_6;
	mul.f64 	%fd88, %fd88, 0d4350000000000000;
	{
	.reg .b32 %temp; 
	mov.b64 	{%temp, %r38}, %fd88;
	}
	{
	.reg .b32 %temp; 
	mov.b64 	{%r39, %temp}, %fd88;
	}
	mov.b32 	%r40, -1077;
$L__BB0_6:
	add.s32 	%r25, %r38, -1;
	setp.gt.u32 	%p6, %r25, 2146435070;
	@%p6 bra 	$L__BB0_10;
	shr.u32 	%r28, %r38, 20;
	add.s32 	%r41, %r40, %r28;
	and.b32  	%r29, %r38, 1048575;
	or.b32  	%r30, %r29, 1072693248;
	mov.b64 	%fd89, {%r39, %r30};
	setp.lt.u32 	%p8, %r30, 1073127583;
	@%p8 bra 	$L__BB0_9;
	{
	.reg .b32 %temp; 
	mov.b64 	{%r31, %temp}, %fd89;
	}
	{
	.reg .b32 %temp; 
	mov.b64 	{%temp, %r32}, %fd89;
	}
	add.s32 	%r33, %r32, -1048576;
	mov.b64 	%fd89, {%r31, %r33};
	add.s32 	%r41, %r41, 1;
$L__BB0_9:
	add.f64 	%fd54, %fd89, 0dBFF0000000000000;
	add.f64 	%fd55, %fd89, 0d3FF0000000000000;
	rcp.approx.ftz.f64 	%fd56, %fd55;
	neg.f64 	%fd57, %fd55;
	fma.rn.f64 	%fd58, %fd57, %fd56, 0d3FF0000000000000;
	fma.rn.f64 	%fd59, %fd58, %fd58, %fd58;
	fma.rn.f64 	%fd60, %fd59, %fd56, %fd56;
	mul.f64 	%fd61, %fd54, %fd60;
	fma.rn.f64 	%fd62, %fd54, %fd60, %fd61;
	mul.f64 	%fd63, %fd62, %fd62;
	fma.rn.f64 	%fd64, %fd63, 0d3EB1380B3AE80F1E, 0d3ED0EE258B7A8B04;
	fma.rn.f64 	%fd65, %fd64, %fd63, 0d3EF3B2669F02676F;
	fma.rn.f64 	%fd66, %fd65, %fd63, 0d3F1745CBA9AB0956;
	fma.rn.f64 	%fd67, %fd66, %fd63, 0d3F3C71C72D1B5154;
	fma.rn.f64 	%fd68, %fd67, %fd63, 0d3F624924923BE72D;
	fma.rn.f64 	%fd69, %fd68, %fd63, 0d3F8999999999A3C4;
	fma.rn.f64 	%fd70, %fd69, %fd63, 0d3FB5555555555554;
	sub.f64 	%fd71, %fd54, %fd62;
	add.f64 	%fd72, %fd71, %fd71;
	neg.f64 	%fd73, %fd62;
	fma.rn.f64 	%fd74, %fd73, %fd54, %fd72;
	mul.f64 	%fd75, %fd60, %fd74;
	mul.f64 	%fd76, %fd63, %fd70;
	fma.rn.f64 	%fd77, %fd76, %fd62, %fd75;
	xor.b32  	%r34, %r41, -2147483648;
	mov.b32 	%r35, 1127219200;
	mov.b64 	%fd78, {%r34, %r35};
	mov.b32 	%r36, -2147483648;
	mov.b64 	%fd79, {%r36, %r35};
	sub.f64 	%fd80, %fd78, %fd79;
	fma.rn.f64 	%fd81, %fd80, 0d3FE62E42FEFA39EF, %fd62;
	fma.rn.f64 	%fd82, %fd80, 0dBFE62E42FEFA39EF, %fd81;
	sub.f64 	%fd83, %fd82, %fd62;
	sub.f64 	%fd84, %fd77, %fd83;
	fma.rn.f64 	%fd85, %fd80, 0d3C7ABC9E3B39803F, %fd84;
	add.f64 	%fd90, %fd81, %fd85;
	bra.uni 	$L__BB0_11;
$L__BB0_10:
	fma.rn.f64 	%fd53, %fd88, 0d7FF0000000000000, 0d7FF0000000000000;
	{
	.reg .b32 %temp; 
	mov.b64 	{%temp, %r26}, %fd88;
	}
	and.b32  	%r27, %r26, 2147483647;
	setp.eq.s32 	%p7, %r27, 0;
	selp.f64 	%fd90, 0dFFF0000000000000, %fd53, %p7;
$L__BB0_11:
	cvta.to.global.u64 	%rd10, %rd1;
	sub.f64 	%fd86, %fd90, %fd9;
	add.s64 	%rd12, %rd10, %rd4;
	st.global.f64 	[%rd12], %fd86;
	ret;

}
.func  (.param .align 16 .b8 func_retval0[16]) __internal_trig_reduction_slowpathd(
	.param .b64 __internal_trig_reduction_slowpathd_param_0
)
{
	.local .align 8 .b8 	__local_depot1[40];
	.reg .b64 	%SP;
	.reg .b64 	%SPL;
	.reg .pred 	%p<10>;
	.reg .b32 	%r<47>;
	.reg .b64 	%rd<74>;
	.reg .b64 	%fd<5>;

	mov.u64 	%SPL, __local_depot1;
	ld.param.f64 	%fd4, [__internal_trig_reduction_slowpathd_param_0];
	add.u64 	%rd1, %SPL, 0;
	{
	.reg .b32 %temp; 
	mov.b64 	{%temp, %r1}, %fd4;
	}
	shr.u32 	%r2, %r1, 20;
	and.b32  	%r3, %r2, 2047;
	setp.eq.s32 	%p1, %r3, 2047;
	mov.b32 	%r46, 0;
	@%p1 bra 	$L__BB1_9;
	add.s32 	%r20, %r3, -1024;
	mov.b64 	%rd20, %fd4;
	shl.b64 	%rd2, %rd20, 11;
	shr.u32 	%r4, %r20, 6;
	sub.s32 	%r45, 15, %r4;
	sub.s32 	%r21, 19, %r4;
	setp.lt.u32 	%p2, %r20, 128;
	selp.b32 	%r6, 18, %r21, %p2;
	setp.ge.s32 	%p3, %r45, %r6;
	mov.b64 	%rd70, 0;
	@%p3 bra 	$L__BB1_4;
	add.s32 	%r23, %r6, %r4;
	neg.s32 	%r43, %r23;
	or.b64  	%rd3, %rd2, -9223372036854775808;
	mov.b64 	%rd70, 0;
	mov.b32 	%r42, 0;
	mov.u64 	%rd25, __cudart_i2opi_d;
	mov.u32 	%r44, %r45;
$L__BB1_3:
	.pragma "nounroll";
	mul.wide.s32 	%rd22, %r42, 8;
	add.s64 	%rd23, %rd1, %rd22;
	mul.wide.s32 	%rd24, %r44, 8;
	add.s64 	%rd26, %rd25, %rd24;
	ld.global.nc.u64 	%rd27, [%rd26];
	{
	.reg .u32 %r0, %r1, %r2, %r3, %alo, %ahi, %blo, %bhi, %clo, %chi;
	mov.b64 	{%alo,%ahi}, %rd27;
	mov.b64 	{%blo,%bhi}, %rd3;
	mov.b64 	{%clo,%chi}, %rd70;
	mad.lo.cc.u32 	%r0, %alo, %blo, %clo;
	madc.hi.cc.u32 	%r1, %alo, %blo, %chi;
	madc.hi.u32 	%r2, %alo, %bhi, 0;
	mad.lo.cc.u32 	%r1, %alo, %bhi, %r1;
	madc.hi.cc.u32 	%r2, %ahi, %blo, %r2;
	madc.hi.u32 	%r3, %ahi, %bhi, 0;
	mad.lo.cc.u32 	%r1, %ahi, %blo, %r1;
	madc.lo.cc.u32 	%r2, %ahi, %bhi, %r2;
	addc.u32 	%r3, %r3, 0;
	mov.b64 	%rd28, {%r0,%r1};
	mov.b64 	%rd70, {%r2,%r3};
	}
	st.local.u64 	[%rd23], %rd28;
	add.s32 	%r44, %r44, 1;
	add.s32 	%r43, %r43, 1;
	add.s32 	%r42, %r42, 1;
	setp.ne.s32 	%p4, %r43, -15;
	mov.u32 	%r45, %r6;
	@%p4 bra 	$L__BB1_3;
$L__BB1_4:
	cvt.s64.s32 	%rd29, %r45;
	cvt.u64.u32 	%rd30, %r4;
	add.s64 	%rd31, %rd30, %rd29;
	shl.b64 	%rd32, %rd31, 3;
	add.s64 	%rd33, %rd1, %rd32;
	st.local.u64 	[%rd33+-120], %rd70;
	and.b32  	%r15, %r2, 63;
	ld.local.u64 	%rd72, [%rd1+16];
	ld.local.u64 	%rd71, [%rd1+24];
	setp.eq.s32 	%p5, %r15, 0;
	@%p5 bra 	$L__BB1_6;
	shl.b64 	%rd34, %rd71, %r15;
	shr.u64 	%rd35, %rd72, 1;
	xor.b32  	%r24, %r15, 63;
	shr.u64 	%rd36, %rd35, %r24;
	or.b64  	%rd71, %rd34, %rd36;
	ld.local.u64 	%rd37, [%rd1+8];
	shl.b64 	%rd38, %rd72, %r15;
	shr.u64 	%rd39, %rd37, 1;
	shr.u64 	%rd40, %rd39, %r24;
	or.b64  	%rd72, %rd38, %rd40;
$L__BB1_6:
	and.b32  	%r25, %r1, -2147483648;
	shr.u64 	%rd41, %rd71, 62;
	cvt.u32.u64 	%r26, %rd41;
	mov.b64 	{%r27, %r28}, %rd71;
	mov.b64 	{%r29, %r30}, %rd72;
	shf.l.wrap.b32 	%r31, %r30, %r27, 2;
	shf.l.wrap.b32 	%r32, %r27, %r28, 2;
	mov.b64 	%rd42, {%r31, %r32};
	shl.b64 	%rd43, %rd72, 2;
	shr.u64 	%rd44, %rd42, 63;
	cvt.u32.u64 	%r33, %rd44;
	add.s32 	%r34, %r33, %r26;
	setp.eq.s32 	%p6, %r25, 0;
	neg.s32 	%r35, %r34;
	selp.b32 	%r46, %r34, %r35, %p6;
	setp.gt.s64 	%p7, %rd42, -1;
	mov.b64 	%rd45, 0;
	{
	.reg .u32 %r0, %r1, %r2, %r3, %a0, %a1, %a2, %a3, %b0, %b1, %b2, %b3;
	mov.b64 	{%a0,%a1}, %rd45;
	mov.b64 	{%a2,%a3}, %rd45;
	mov.b64 	{%b0,%b1}, %rd43;
	mov.b64 	{%b2,%b3}, %rd42;
	sub.cc.u32 	%r0, %a0, %b0;
	subc.cc.u32 	%r1, %a1, %b1;
	subc.cc.u32 	%r2, %a2, %b2;
	subc.u32 	%r3, %a3, %b3;
	mov.b64 	%rd46, {%r0,%r1};
	mov.b64 	%rd47, {%r2,%r3};
	}
	xor.b32  	%r36, %r25, -2147483648;
	selp.b64 	%rd73, %rd42, %rd47, %p7;
	selp.b64 	%rd14, %rd43, %rd46, %p7;
	selp.b32 	%r17, %r25, %r36, %p7;
	clz.b64 	%r37, %rd73;
	cvt.u64.u32 	%rd15, %r37;
	setp.eq.s32 	%p8, %r37, 0;
	@%p8 bra 	$L__BB1_8;
	cvt.u32.u64 	%r38, %rd15;
	and.b32  	%r39, %r38, 63;
	shl.b64 	%rd48, %rd73, %r39;
	shr.u64 	%rd49, %rd14, 1;
	not.b32 	%r40, %r38;
	and.b32  	%r41, %r40, 63;
	shr.u64 	%rd50, %rd49, %r41;
	or.b64  	%rd73, %rd48, %rd50;
$L__BB1_8:
	mov.b64 	%rd51, -3958705157555305931;
	{
	.reg .u32 %r0, %r1, %r2, %r3, %alo, %ahi, %blo, %bhi;
	mov.b64 	{%alo,%ahi}, %rd73;
	mov.b64 	{%blo,%bhi}, %rd51;
	mul.lo.u32 	%r0, %alo, %blo;
	mul.hi.u32 	%r1, %alo, %blo;
	mad.lo.cc.u32 	%r1, %alo, %bhi, %r1;
	madc.hi.u32 	%r2, %alo, %bhi, 0;
	mad.lo.cc.u32 	%r1, %ahi, %blo, %r1;
	madc.hi.cc.u32 	%r2, %ahi, %blo, %r2;
	madc.hi.u32 	%r3, %ahi, %bhi, 0;
	mad.lo.cc.u32 	%r2, %ahi, %bhi, %r2;
	addc.u32 	%r3, %r3, 0;
	mov.b64 	%rd52, {%r0,%r1};
	mov.b64 	%rd53, {%r2,%r3};
	}
	setp.gt.s64 	%p9, %rd53, 0;
	{
	.reg .u32 %r0, %r1, %r2, %r3, %a0, %a1, %a2, %a3, %b0, %b1, %b2, %b3;
	mov.b64 	{%a0,%a1}, %rd52;
	mov.b64 	{%a2,%a3}, %rd53;
	mov.b64 	{%b0,%b1}, %rd52;
	mov.b64 	{%b2,%b3}, %rd53;
	add.cc.u32 	%r0, %a0, %b0;
	addc.cc.u32 	%r1, %a1, %b1;
	addc.cc.u32 	%r2, %a2, %b2;
	addc.u32 	%r3, %a3, %b3;
	mov.b64 	%rd54, {%r0,%r1};
	mov.b64 	%rd55, {%r2,%r3};
	}
	selp.b64 	%rd56, %rd55, %rd53, %p9;
	selp.s64 	%rd57, -1, 0, %p9;
	sub.s64 	%rd58, %rd57, %rd15;
	cvt.u64.u32 	%rd59, %r17;
	shl.b64 	%rd60, %rd59, 32;
	add.s64 	%rd61, %rd56, 1;
	shr.u64 	%rd62, %rd61, 10;
	add.s64 	%rd63, %rd62, 1;
	shr.u64 	%rd64, %rd63, 1;
	shl.b64 	%rd65, %rd58, 52;
	add.s64 	%rd66, %rd65, %rd64;
	add.s64 	%rd67, %rd66, 4602678819172646912;
	or.b64  	%rd68, %rd67, %rd60;
	mov.b64 	%fd4, %rd68;
$L__BB1_9:
	st.param.f64 	[func_retval0], %fd4;
	st.param.b32 	[func_retval0+8], %r46;
	ret;

}


// ===== COMPILED SASS (sm_100) =====

	.target	sm_100

	.elftype	@"ET_EXEC"


//--------------------- .note.nv.tkinfo           --------------------------
	.section	.note.nv.tkinfo,"",@"SHT_NOTE"
	.sectionflags	@"SHF_NOTE_NV_TKINFO"
	.tkinfo
        /*0018*/ 	.word	0x00000002
        /*0030*/ 	.string	""
        /*0030*/ 	.string	"ptxas"
        /*0030*/ 	.string	"Cuda compilation tools, release 13.0, V13.0.88"
        /*0030*/ 	.string	"Build cuda_13.0.r13.0/compiler.36424714_0"
        /*0030*/ 	.string	"-arch sm_100 -m 64 "



//--------------------- .note.nv.cuinfo           --------------------------
	.section	.note.nv.cuinfo,"",@"SHT_NOTE"
	.sectionflags	@"SHF_NOTE_NV_CUINFO"
        /*0018*/ 	.short	0x0002
        /*001a*/ 	.short	0x0064
        /*001c*/ 	.short	0x0082
	.zero		2


//--------------------- .nv.info                  --------------------------
	.section	.nv.info,"",@"SHT_CUDA_INFO"
	.align	4


	//----- nvinfo : EIATTR_REGCOUNT
	.align		4
        /*0000*/ 	.byte	0x04, 0x2f
        /*0002*/ 	.short	(.L_3 - .L_2)
	.align		4
.L_2:
        /*0004*/ 	.word	index@(_Z7loglikedPKdddPd)
        /*0008*/ 	.word	0x00000020


	//----- nvinfo : EIATTR_FRAME_SIZE
	.align		4
.L_3:
        /*000c*/ 	.byte	0x04, 0x11
        /*000e*/ 	.short	(.L_5 - .L_4)
	.align		4
.L_4:
        /*0010*/ 	.word	index@($_Z7loglikedPKdddPd$__internal_trig_reduction_slowpathd)
        /*0014*/ 	.word	0x00000028


	//----- nvinfo : EIATTR_FRAME_SIZE
	.align		4
.L_5:
        /*0018*/ 	.byte	0x04, 0x11
        /*001a*/ 	.short	(.L_7 - .L_6)
	.align		4
.L_6:
        /*001c*/ 	.word	index@($__internal_2_$__cuda_sm20_dsqrt_rn_f64_mediumpath_v1)
        /*0020*/ 	.word	0x00000028


	//----- nvinfo : EIATTR_FRAME_SIZE
	.align		4
.L_7:
        /*0024*/ 	.byte	0x04, 0x11
        /*0026*/ 	.short	(.L_9 - .L_8)
	.align		4
.L_8:
        /*0028*/ 	.word	index@($__internal_1_$__cuda_sm20_div_rn_f64_full)
        /*002c*/ 	.word	0x00000028


	//----- nvinfo : EIATTR_FRAME_SIZE
	.align		4
.L_9:
        /*0030*/ 	.byte	0x04, 0x11
        /*0032*/ 	.short	(.L_11 - .L_10)
	.align		4
.L_10:
        /*0034*/ 	.word	index@($__internal_0_$__cuda_sm20_dblrcp_rn_slowpath_v3)
        /*0038*/ 	.word	0x00000028


	//----- nvinfo : EIATTR_FRAME_SIZE
	.align		4
.L_11:
        /*003c*/ 	.byte	0x04, 0x11
        /*003e*/ 	.short	(.L_13 - .L_12)
	.align		4
.L_12:
        /*0040*/ 	.word	index@(_Z7loglikedPKdddPd)
        /*0044*/ 	.word	0x00000028


	//----- nvinfo : EIATTR_MIN_STACK_SIZE
	.align		4
.L_13:
        /*0048*/ 	.byte	0x04, 0x12
        /*004a*/ 	.short	(.L_15 - .L_14)
	.align		4
.L_14:
        /*004c*/ 	.word	index@(_Z7loglikedPKdddPd)
        /*0050*/ 	.word	0x00000028
.L_15:


//--------------------- .nv.compat                --------------------------
	.section	.nv.compat,"",@"SHT_CUDA_COMPAT_INFO"
	.align	4
        /*0000*/ 	.byte	0x02, 0x09, 0x00, 0x00, 0x02, 0x02, 0x01, 0x00, 0x02, 0x05, 0x05, 0x00, 0x03, 0x07, 0x01, 0x01
        /*0010*/ 	.byte	0x02, 0x03, 0x00, 0x00, 0x02, 0x06, 0x01, 0x00, 0x04, 0x0b, 0x08, 0x00, 0x01, 0x00, 0x00, 0x00
        /*0020*/ 	.byte	0x00, 0x00, 0x00, 0x00


//--------------------- .nv.info._Z7loglikedPKdddPd --------------------------
	.section	.nv.info._Z7loglikedPKdddPd,"",@"SHT_CUDA_INFO"
	.sectionflags	@""
	.align	4


	//----- nvinfo : EIATTR_CUDA_API_VERSION
	.align		4
        /*0000*/ 	.byte	0x04, 0x37
        /*0002*/ 	.short	(.L_17 - .L_16)
.L_16:
        /*0004*/ 	.word	0x00000082


	//----- nvinfo : EIATTR_KPARAM_INFO
	.align		4
.L_17:
        /*0008*/ 	.byte	0x04, 0x17
        /*000a*/ 	.short	(.L_19 - .L_18)
.L_18:
        /*000c*/ 	.word	0x00000000
        /*0010*/ 	.short	0x0004
        /*0012*/ 	.short	0x0020
        /*0014*/ 	.byte	0x00, 0xf5, 0x21, 0x00


	//----- nvinfo : EIATTR_KPARAM_INFO
	.align		4
.L_19:
        /*0018*/ 	.byte	0x04, 0x17
        /*001a*/ 	.short	(.L_21 - .L_20)
.L_20:
        /*001c*/ 	.word	0x00000000
        /*0020*/ 	.short	0x0003
        /*0022*/ 	.short	0x0018
        /*0024*/ 	.byte	0x00, 0xf0, 0x21, 0x00


	//----- nvinfo : EIATTR_KPARAM_INFO
	.align		4
.L_21:
        /*0028*/ 	.byte	0x04, 0x17
        /*002a*/ 	.short	(.L_23 - .L_22)
.L_22:
        /*002c*/ 	.word	0x00000000
        /*0030*/ 	.short	0x0002
        /*0032*/ 	.short	0x0010
        /*0034*/ 	.byte	0x00, 0xf0, 0x21, 0x00


	//----- nvinfo : EIATTR_KPARAM_INFO
	.align		4
.L_23:
        /*0038*/ 	.byte	0x04, 0x17
        /*003a*/ 	.short	(.L_25 - .L_24)
.L_24:
        /*003c*/ 	.word	0x00000000
        /*0040*/ 	.short	0x0001
        /*0042*/ 	.short	0x0008
        /*0044*/ 	.byte	0x00, 0xf5, 0x21, 0x00


	//----- nvinfo : EIATTR_KPARAM_INFO
	.align		4
.L_25:
        /*0048*/ 	.byte	0x04, 0x17
        /*004a*/ 	.short	(.L_27 - .L_26)
.L_26:
        /*004c*/ 	.word	0x00000000
        /*0050*/ 	.short	0x0000
        /*0052*/ 	.short	0x0000
        /*0054*/ 	.byte	0x00, 0xf0, 0x21, 0x00


	//----- nvinfo : EIATTR_SPARSE_MMA_MASK
	.align		4
.L_27:
        /*0058*/ 	.byte	0x03, 0x50
        /*005a*/ 	.short	0x0000


	//----- nvinfo : EIATTR_MAXREG_COUNT
	.align		4
        /*005c*/ 	.byte	0x03, 0x1b
        /*005e*/ 	.short	0x00ff


	//----- nvinfo : EIATTR_MERCURY_ISA_VERSION
	.align		4
        /*0060*/ 	.byte	0x03, 0x5f
        /*0062*/ 	.short	0x0101


	//----- nvinfo : EIATTR_VRC_CTA_INIT_COUNT
	.align		4
        /*0064*/ 	.byte	0x02, 0x4a
	.zero		1
	.zero		1


	//----- nvinfo : EIATTR_EXIT_INSTR_OFFSETS
	.align		4
        /*0068*/ 	.byte	0x04, 0x1c
        /*006a*/ 	.short	(.L_29 - .L_28)


	//   ....[0]....
.L_28:
        /*006c*/ 	.word	0x00000d70


	//----- nvinfo : EIATTR_CRS_STACK_SIZE
	.align		4
.L_29:
        /*0070*/ 	.byte	0x04, 0x1e
        /*0072*/ 	.short	(.L_31 - .L_30)
.L_30:
        /*0074*/ 	.word	0x00000000


	//----- nvinfo : EIATTR_CBANK_PARAM_SIZE
	.align		4
.L_31:
        /*0078*/ 	.byte	0x03, 0x19
        /*007a*/ 	.short	0x0028


	//----- nvinfo : EIATTR_PARAM_CBANK
	.align		4
        /*007c*/ 	.byte	0x04, 0x0a
        /*007e*/ 	.short	(.L_33 - .L_32)
	.align		4
.L_32:
        /*0080*/ 	.word	index@(.nv.constant0._Z7loglikedPKdddPd)
        /*0084*/ 	.short	0x0380
        /*0086*/ 	.short	0x0028


	//----- nvinfo : EIATTR_SW_WAR
	.align		4
.L_33:
        /*0088*/ 	.byte	0x04, 0x36
        /*008a*/ 	.short	(.L_35 - .L_34)
.L_34:
        /*008c*/ 	.word	0x00000008
.L_35:


//--------------------- .nv.callgraph             --------------------------
	.section	.nv.callgraph,"",@"SHT_CUDA_CALLGRAPH"
	.align	4
	.sectionentsize	8
	.align		4
        /*0000*/ 	.word	0x00000000
	.align		4
        /*0004*/ 	.word	0xffffffff
	.align		4
        /*0008*/ 	.word	0x00000000
	.align		4
        /*000c*/ 	.word	0xfffffffe
	.align		4
        /*0010*/ 	.word	0x00000000
	.align		4
        /*0014*/ 	.word	0xfffffffd
	.align		4
        /*0018*/ 	.word	0x00000000
	.align		4
        /*001c*/ 	.word	0xfffffffc


//--------------------- .nv.constant4             --------------------------
	.section	.nv.constant4,"a",@progbits
	.align	8
	.align		8
.nv.constant4:
        /*0000*/ 	.dword	__cudart_i2opi_d
	.align		8
        /*0008*/ 	.dword	__cudart_sin_cos_coeffs


//--------------------- .text._Z7loglikedPKdddPd  --------------------------
	.section	.text._Z7loglikedPKdddPd,"ax",@progbits
	.align	128
        .global         _Z7loglikedPKdddPd
        .type           _Z7loglikedPKdddPd,@function
        .size           _Z7loglikedPKdddPd,(.L_x_30 - _Z7loglikedPKdddPd)
        .other          _Z7loglikedPKdddPd,@"STO_CUDA_ENTRY STV_DEFAULT"
_Z7loglikedPKdddPd:
.text._Z7loglikedPKdddPd:
[----:B------:R-:W0:Y:S08]  /*0000*/  LDC R1, c[0x0][0x37c] ;  /* 0x0000df00ff017b82 */ /* 0x000e300000000800 */
[----:B------:R-:W1:Y:S01]  /*0010*/  LDC.64 R4, c[0x0][0x398] ;  /* 0x0000e600ff047b82 */ /* 0x000e620000000a00 */
[----:B------:R-:W-:Y:S01]  /*0020*/  UMOV UR4, 0x51eb851f ;  /* 0x51eb851f00047882 */ /* 0x000fe20000000000 */
[----:B------:R-:W-:Y:S01]  /*0030*/  UMOV UR5, 0x40191eb8 ;  /* 0x40191eb800057882 */ /* 0x000fe20000000000 */
[----:B------:R-:W-:Y:S01]  /*0040*/  IMAD.MOV.U32 R10, RZ, RZ, 0x0 ;  /* 0x00000000ff0a7424 */ /* 0x000fe200078e00ff */
[----:B------:R-:W2:Y:S01]  /*0050*/  S2R R14, SR_CTAID.X ;  /* 0x00000000000e7919 */ /* 0x000ea20000002500 */
[----:B------:R-:W-:-:S02]  /*0060*/  IMAD.MOV.U32 R11, RZ, RZ, 0x3fd80000 ;  /* 0x3fd80000ff0b7424 */ /* 0x000fc400078e00ff */
[----:B0-----:R-:W-:Y:S01]  /*0070*/  VIADD R1, R1, 0xffffffd8 ;  /* 0xffffffd801017836 */ /* 0x001fe20000000000 */
[----:B------:R-:W2:Y:S01]  /*0080*/  S2R R15, SR_TID.X ;  /* 0x00000000000f7919 */ /* 0x000ea20000002100 */
[----:B-1----:R-:W-:-:S08]  /*0090*/  DMUL R4, R4, R4 ;  /* 0x0000000404047228 */ /* 0x002fd00000000000 */
[----:B------:R-:W-:Y:S01]  /*00a0*/  DMUL R2, R4, UR4 ;  /* 0x0000000404027c28 */ /* 0x000fe20008000000 */
[----:B------:R-:W2:Y:S05]  /*00b0*/  LDCU UR4, c[0x0][0x360] ;  /* 0x00006c00ff0477ac */ /* 0x000eaa0008000800 */
[----:B------:R-:W0:Y:S04]  /*00c0*/  MUFU.RSQ64H R9, R3 ;  /* 0x0000000300097308 */ /* 0x000e280000001c00 */
[----:B------:R-:W-:-:S05]  /*00d0*/  VIADD R8, R3, 0xfcb00000 ;  /* 0xfcb0000003087836 */ /* 0x000fca0000000000 */
[----:B------:R-:W-:Y:S01]  /*00e0*/  ISETP.GE.U32.AND P0, PT, R8, 0x7ca00000, PT ;  /* 0x7ca000000800780c */ /* 0x000fe20003f06070 */
[----:B--2---:R-:W-:Y:S01]  /*00f0*/  IMAD R14, R14, UR4, R15 ;  /* 0x000000040e0e7c24 */ /* 0x004fe2000f8e020f */
[----:B0-----:R-:W-:-:S08]  /*0100*/  DMUL R6, R8, R8 ;  /* 0x0000000808067228 */ /* 0x001fd00000000000 */
[----:B------:R-:W-:-:S08]  /*0110*/  DFMA R6, R2, -R6, 1 ;  /* 0x3ff000000206742b */ /* 0x000fd00000000806 */
[----:B------:R-:W-:Y:S02]  /*0120*/  DFMA R10, R6, R10, 0.5 ;  /* 0x3fe00000060a742b */ /* 0x000fe4000000000a */
[----:B------:R-:W-:-:S08]  /*0130*/  DMUL R6, R8, R6 ;  /* 0x0000000608067228 */ /* 0x000fd00000000000 */
[----:B------:R-:W-:-:S08]  /*0140*/  DFMA R12, R10, R6, R8 ;  /* 0x000000060a0c722b */ /* 0x000fd00000000008 */
[----:B------:R-:W-:Y:S02]  /*0150*/  DMUL R10, R2, R12 ;  /* 0x0000000c020a7228 */ /* 0x000fe40000000000 */
[----:B------:R-:W-:Y:S02]  /*0160*/  VIADD R19, R13, 0xfff00000 ;  /* 0xfff000000d137836 */ /* 0x000fe40000000000 */
[----:B------:R-:W-:-:S04]  /*0170*/  IMAD.MOV.U32 R18, RZ, RZ, R12 ;  /* 0x000000ffff127224 */ /* 0x000fc800078e000c */
[----:B------:R-:W-:-:S08]  /*0180*/  DFMA R16, R10, -R10, R2 ;  /* 0x8000000a0a10722b */ /* 0x000fd00000000002 */
[----:B------:R-:W-:Y:S01]  /*0190*/  DFMA R6, R16, R18, R10 ;  /* 0x000000121006722b */ /* 0x000fe2000000000a */
[----:B------:R-:W-:Y:S10]  /*01a0*/  @!P0 BRA `(.L_x_0) ;  /* 0x0000000000088947 */ /* 0x000ff40003800000 */
[----:B------:R-:W-:-:S07]  /*01b0*/  MOV R0, 0x1d0 ;  /* 0x000001d000007802 */ /* 0x000fce0000000f00 */
[----:B------:R-:W-:Y:S05]  /*01c0*/  CALL.REL.NOINC `($__internal_2_$__cuda_sm20_dsqrt_rn_f64_mediumpath_v1) ;  /* 0x0000001400007944 */ /* 0x000fea0003c00000 */
.L_x_0:
[----:B------:R-:W0:Y:S01]  /*01d0*/  MUFU.RCP64H R3, R7 ;  /* 0x0000000700037308 */ /* 0x000e220000001800 */
[----:B------:R-:W-:Y:S01]  /*01e0*/  VIADD R2, R7, 0x300402 ;  /* 0x0030040207027836 */ /* 0x000fe20000000000 */
[----:B------:R-:W1:Y:S04]  /*01f0*/  LDCU.64 UR4, c[0x0][0x358] ;  /* 0x00006b00ff0477ac */ /* 0x000e680008000a00 */
[----:B------:R-:W-:Y:S01]  /*0200*/  FSETP.GEU.AND P0, PT, |R2|, 5.8789094863358348022e-39, PT ;  /* 0x004004020200780b */ /* 0x000fe20003f0e200 */
[----:B0-----:R-:W-:-:S08]  /*0210*/  DFMA R8, R2, -R6, 1 ;  /* 0x3ff000000208742b */ /* 0x001fd00000000806 */
[----:B------:R-:W-:-:S08]  /*0220*/  DFMA R8, R8, R8, R8 ;  /* 0x000000080808722b */ /* 0x000fd00000000008 */
[----:B------:R-:W-:-:S08]  /*0230*/  DFMA R8, R2, R8, R2 ;  /* 0x000000080208722b */ /* 0x000fd00000000002 */
[----:B------:R-:W-:-:S08]  /*0240*/  DFMA R10, R8, -R6, 1 ;  /* 0x3ff00000080a742b */ /* 0x000fd00000000806 */
[----:B------:R-:W-:Y:S01]  /*0250*/  DFMA R2, R8, R10, R8 ;  /* 0x0000000a0802722b */ /* 0x000fe20000000008 */
[----:B-1----:R-:W-:Y:S10]  /*0260*/  @P0 BRA `(.L_x_1) ;  /* 0x0000000000200947 */ /* 0x002ff40003800000 */
[----:B------:R-:W-:Y:S01]  /*0270*/  LOP3.LUT R0, R7, 0x7fffffff, RZ, 0xc0, !PT ;  /* 0x7fffffff07007812 */ /* 0x000fe200078ec0ff */
[----:B------:R-:W-:Y:S02]  /*0280*/  IMAD.MOV.U32 R2, RZ, RZ, R6 ;  /* 0x000000ffff027224 */ /* 0x000fe400078e0006 */
[----:B------:R-:W-:Y:S02]  /*0290*/  IMAD.MOV.U32 R3, RZ, RZ, R7 ;  /* 0x000000ffff037224 */ /* 0x000fe400078e0007 */
[----:B------:R-:W-:Y:S01]  /*02a0*/  VIADD R8, R0, 0xfff00000 ;  /* 0xfff0000000087836 */ /* 0x000fe20000000000 */
[----:B------:R-:W-:-:S07]  /*02b0*/  MOV R0, 0x2d0 ;  /* 0x000002d000007802 */ /* 0x000fce0000000f00 */
[----:B------:R-:W-:Y:S05]  /*02c0*/  CALL.REL.NOINC `($__internal_0_$__cuda_sm20_dblrcp_rn_slowpath_v3) ;  /* 0x0000000800ac7944 */ /* 0x000fea0003c00000 */
[----:B------:R-:W-:Y:S02]  /*02d0*/  IMAD.MOV.U32 R2, RZ, RZ, R6 ;  /* 0x000000ffff027224 */ /* 0x000fe400078e0006 */
[----:B------:R-:W-:-:S07]  /*02e0*/  IMAD.MOV.U32 R3, RZ, RZ, R7 ;  /* 0x000000ffff037224 */ /* 0x000fce00078e0007 */
.L_x_1:
[----:B------:R-:W0:Y:S02]  /*02f0*/  LDC.64 R6, c[0x0][0x388] ;  /* 0x0000e200ff067b82 */ /* 0x000e240000000a00 */
[----:B0-----:R-:W-:-:S06]  /*0300*/  IMAD.WIDE.U32 R6, R14, 0x8, R6 ;  /* 0x000000080e067825 */ /* 0x001fcc00078e0006 */
[----:B------:R-:W2:Y:S01]  /*0310*/  LDG.E.64 R6, desc[UR4][R6.64] ;  /* 0x0000000406067981 */ /* 0x000ea2000c1e1b00 */
[----:B------:R-:W-:Y:S01]  /*0320*/  BSSY.RECONVERGENT B0, `(.L_x_2) ;  /* 0x0000019000007945 */ /* 0x000fe20003800200 */
[----:B--2---:R-:W-:-:S14]  /*0330*/  DSETP.NEU.AND P0, PT, |R6|, +INF , PT ;  /* 0x7ff000000600742a */ /* 0x004fdc0003f0d200 */
[----:B------:R-:W-:Y:S01]  /*0340*/  @!P0 DMUL R12, RZ, R6 ;  /* 0x00000006ff0c8228 */ /* 0x000fe20000000000 */
[----:B------:R-:W-:Y:S01]  /*0350*/  @!P0 IMAD.MOV.U32 R0, RZ, RZ, RZ ;  /* 0x000000ffff008224 */ /* 0x000fe200078e00ff */
[----:B------:R-:W-:Y:S09]  /*0360*/  @!P0 BRA `(.L_x_3) ;  /* 0x0000000000508947 */ /* 0x000ff20003800000 */
[----:B------:R-:W-:Y:S01]  /*0370*/  UMOV UR6, 0x6dc9c883 ;  /* 0x6dc9c88300067882 */ /* 0x000fe20000000000 */
[----:B------:R-:W-:Y:S01]  /*0380*/  UMOV UR7, 0x3fe45f30 ;  /* 0x3fe45f3000077882 */ /* 0x000fe20000000000 */
[C---:B------:R-:W-:Y:S02]  /*0390*/  DSETP.GE.AND P0, PT, |R6|.reuse, 2.14748364800000000000e+09, PT ;  /* 0x41e000000600742a */ /* 0x040fe40003f06200 */
[----:B------:R-:W-:Y:S01]  /*03a0*/  DMUL R8, R6, UR6 ;  /* 0x0000000606087c28 */ /* 0x000fe20008000000 */
[----:B------:R-:W-:Y:S01]  /*03b0*/  UMOV UR6, 0x54442d18 ;  /* 0x54442d1800067882 */ /* 0x000fe20000000000 */
[----:B------:R-:W-:-:S04]  /*03c0*/  UMOV UR7, 0x3ff921fb ;  /* 0x3ff921fb00077882 */ /* 0x000fc80000000000 */
[----:B------:R-:W0:Y:S08]  /*03d0*/  F2I.F64 R0, R8 ;  /* 0x0000000800007311 */ /* 0x000e300000301100 */
[----:B0-----:R-:W0:Y:S02]  /*03e0*/  I2F.F64 R12, R0 ;  /* 0x00000000000c7312 */ /* 0x001e240000201c00 */
[----:B0-----:R-:W-:Y:S01]  /*03f0*/  DFMA R10, R12, -UR6, R6 ;  /* 0x800000060c0a7c2b */ /* 0x001fe20008000006 */
[----:B------:R-:W-:Y:S01]  /*0400*/  UMOV UR6, 0x33145c00 ;  /* 0x33145c0000067882 */ /* 0x000fe20000000000 */
[----:B------:R-:W-:-:S06]  /*0410*/  UMOV UR7, 0x3c91a626 ;  /* 0x3c91a62600077882 */ /* 0x000fcc0000000000 */
[----:B------:R-:W-:Y:S01]  /*0420*/  DFMA R10, R12, -UR6, R10 ;  /* 0x800000060c0a7c2b */ /* 0x000fe2000800000a */
[----:B------:R-:W-:Y:S01]  /*0430*/  UMOV UR6, 0x252049c0 ;  /* 0x252049c000067882 */ /* 0x000fe20000000000 */
[----:B------:R-:W-:-:S06]  /*0440*/  UMOV UR7, 0x397b839a ;  /* 0x397b839a00077882 */ /* 0x000fcc0000000000 */
[----:B------:R-:W-:Y:S01]  /*0450*/  DFMA R12, R12, -UR6, R10 ;  /* 0x800000060c0c7c2b */ /* 0x000fe2000800000a */
[----:B------:R-:W-:Y:S10]  /*0460*/  @!P0 BRA `(.L_x_3) ;  /* 0x0000000000108947 */ /* 0x000ff40003800000 */
[----:B------:R-:W-:-:S07]  /*0470*/  MOV R16, 0x490 ;  /* 0x0000049000107802 */ /* 0x000fce0000000f00 */
[----:B------:R-:W-:Y:S05]  /*0480*/  CALL.REL.NOINC `($_Z7loglikedPKdddPd$__internal_trig_reduction_slowpathd) ;  /* 0x0000001000ec7944 */ /* 0x000fea0003c00000 */
[----:B------:R-:W-:Y:S02]  /*0490*/  IMAD.MOV.U32 R12, RZ, RZ, R8 ;  /* 0x000000ffff0c7224 */ /* 0x000fe400078e0008 */
[----:B------:R-:W-:-:S07]  /*04a0*/  IMAD.MOV.U32 R13, RZ, RZ, R9 ;  /* 0x000000ffff0d7224 */ /* 0x000fce00078e0009 */
.L_x_3:
[----:B------:R-:W-:Y:S05]  /*04b0*/  BSYNC.RECONVERGENT B0 ;  /* 0x0000000000007941 */ /* 0x000fea0003800200 */
.L_x_2:
[----:B------:R-:W0:Y:S01]  /*04c0*/  LDCU.64 UR6, c[0x4][0x8] ;  /* 0x01000100ff0677ac */ /* 0x000e220008000a00 */
[----:B------:R-:W-:Y:S02]  /*04d0*/  IMAD.SHL.U32 R6, R0, 0x40, RZ ;  /* 0x0000004000067824 */ /* 0x000fe400078e00ff */
[----:B------:R-:W-:Y:S01]  /*04e0*/  IMAD.MOV.U32 R26, RZ, RZ, 0x20fd8164 ;  /* 0x20fd8164ff1a7424 */ /* 0x000fe200078e00ff */
[----:B------:R-:W1:Y:S02]  /*04f0*/  LDCU.64 UR8, c[0x0][0x390] ;  /* 0x00007200ff0877ac */ /* 0x000e640008000a00 */
[----:B------:R-:W-:-:S04]  /*0500*/  LOP3.LUT R6, R6, 0x40, RZ, 0xc0, !PT ;  /* 0x0000004006067812 */ /* 0x000fc800078ec0ff */
[----:B0-----:R-:W-:-:S05]  /*0510*/  IADD3 R24, P0, PT, R6, UR6, RZ ;  /* 0x0000000606187c10 */ /* 0x001fca000ff1e0ff */
[----:B------:R-:W-:Y:S01]  /*0520*/  IMAD.X R25, RZ, RZ, UR7, P0 ;  /* 0x00000007ff197e24 */ /* 0x000fe200080e06ff */
[----:B------:R-:W-:Y:S01]  /*0530*/  LOP3.LUT R6, R0, 0x1, RZ, 0xc0, !PT ;  /* 0x0000000100067812 */ /* 0x000fe200078ec0ff */
[----:B------:R-:W-:Y:S01]  /*0540*/  IMAD.MOV.U32 R15, RZ, RZ, 0x3da8ff83 ;  /* 0x3da8ff83ff0f7424 */ /* 0x000fe200078e00ff */
[----:B------:R-:W0:Y:S02]  /*0550*/  LDCU.64 UR6, c[0x0][0x380] ;  /* 0x00007000ff0677ac */ /* 0x000e240008000a00 */
[----:B------:R-:W2:Y:S04]  /*0560*/  LDG.E.128.CONSTANT R8, desc[UR4][R24.64] ;  /* 0x0000000418087981 */ /* 0x000ea8000c1e9d00 */
[----:B------:R-:W3:Y:S04]  /*0570*/  LDG.E.128.CONSTANT R16, desc[UR4][R24.64+0x10] ;  /* 0x0000100418107981 */ /* 0x000ee8000c1e9d00 */
[----:B------:R-:W4:Y:S01]  /*0580*/  LDG.E.128.CONSTANT R20, desc[UR4][R24.64+0x20] ;  /* 0x0000200418147981 */ /* 0x000f22000c1e9d00 */
[----:B------:R-:W-:Y:S01]  /*0590*/  ISETP.NE.U32.AND P0, PT, R6, 0x1, PT ;  /* 0x000000010600780c */ /* 0x000fe20003f05070 */
[----:B------:R-:W-:Y:S01]  /*05a0*/  DMUL R6, R12, R12 ;  /* 0x0000000c0c067228 */ /* 0x000fe20000000000 */
[----:B------:R-:W-:Y:S02]  /*05b0*/  BSSY.RECONVERGENT B0, `(.L_x_4) ;  /* 0x0000025000007945 */ /* 0x000fe40003800200 */
[----:B------:R-:W-:-:S02]  /*05c0*/  FSEL R26, R26, -8.06006814911005101289e+34, !P0 ;  /* 0xf9785eba1a1a7808 */ /* 0x000fc40004000000 */
[----:B------:R-:W-:-:S06]  /*05d0*/  FSEL R27, -R15, 0.11223486810922622681, !P0 ;  /* 0x3de5db650f1b7808 */ /* 0x000fcc0004000100 */
[----:B--2---:R-:W-:-:S08]  /*05e0*/  DFMA R8, R6, R26, R8 ;  /* 0x0000001a0608722b */ /* 0x004fd00000000008 */
[----:B------:R-:W-:-:S08]  /*05f0*/  DFMA R8, R6, R8, R10 ;  /* 0x000000080608722b */ /* 0x000fd0000000000a */
[----:B---3--:R-:W-:-:S08]  /*0600*/  DFMA R8, R6, R8, R16 ;  /* 0x000000080608722b */ /* 0x008fd00000000010 */
[----:B------:R-:W-:-:S08]  /*0610*/  DFMA R8, R6, R8, R18 ;  /* 0x000000080608722b */ /* 0x000fd00000000012 */
[----:B----4-:R-:W-:-:S08]  /*0620*/  DFMA R8, R6, R8, R20 ;  /* 0x000000080608722b */ /* 0x010fd00000000014 */
[----:B------:R-:W-:-:S08]  /*0630*/  DFMA R8, R6, R8, R22 ;  /* 0x000000080608722b */ /* 0x000fd00000000016 */
[----:B------:R-:W-:Y:S02]  /*0640*/  DFMA R12, R8, R12, R12 ;  /* 0x0000000c080c722b */ /* 0x000fe4000000000c */
[----:B------:R-:W-:Y:S01]  /*0650*/  DFMA R6, R6, R8, 1 ;  /* 0x3ff000000606742b */ /* 0x000fe20000000008 */
[----:B------:R-:W2:Y:S01]  /*0660*/  MUFU.RCP64H R9, R5 ;  /* 0x0000000500097308 */ /* 0x000ea20000001800 */
[----:B------:R-:W-:-:S08]  /*0670*/  IMAD.MOV.U32 R8, RZ, RZ, 0x1 ;  /* 0x00000001ff087424 */ /* 0x000fd000078e00ff */
[----:B------:R-:W-:Y:S02]  /*0680*/  FSEL R12, R6, R12, !P0 ;  /* 0x0000000c060c7208 */ /* 0x000fe40004000000 */
[----:B------:R-:W-:Y:S02]  /*0690*/  FSEL R13, R7, R13, !P0 ;  /* 0x0000000d070d7208 */ /* 0x000fe40004000000 */
[----:B------:R-:W-:-:S04]  /*06a0*/  LOP3.LUT P0, RZ, R0, 0x2, RZ, 0xc0, !PT ;  /* 0x0000000200ff7812 */ /* 0x000fc8000780c0ff */
[----:B------:R-:W-:Y:S02]  /*06b0*/  DADD R6, RZ, -R12 ;  /* 0x00000000ff067229 */ /* 0x000fe4000000080c */
[----:B--2---:R-:W-:-:S08]  /*06c0*/  DFMA R10, -R4, R8, 1 ;  /* 0x3ff00000040a742b */ /* 0x004fd00000000108 */
[----:B------:R-:W-:Y:S01]  /*06d0*/  FSEL R6, R12, R6, !P0 ;  /* 0x000000060c067208 */ /* 0x000fe20004000000 */
[----:B------:R-:W-:Y:S01]  /*06e0*/  DFMA R10, R10, R10, R10 ;  /* 0x0000000a0a0a722b */ /* 0x000fe2000000000a */
[----:B------:R-:W-:-:S06]  /*06f0*/  FSEL R7, R13, R7, !P0 ;  /* 0x000000070d077208 */ /* 0x000fcc0004000000 */
[----:B0-----:R-:W-:Y:S02]  /*0700*/  DADD R6, -R6, UR6 ;  /* 0x0000000606067e29 */ /* 0x001fe40008000100 */
[----:B------:R-:W-:-:S06]  /*0710*/  DFMA R10, R8, R10, R8 ;  /* 0x0000000a080a722b */ /* 0x000fcc0000000008 */
[----:B-1----:R-:W-:Y:S02]  /*0720*/  DADD R6, R6, -UR8 ;  /* 0x8000000806067e29 */ /* 0x002fe40008000000 */
[----:B------:R-:W-:-:S06]  /*0730*/  DFMA R12, -R4, R10, 1 ;  /* 0x3ff00000040c742b */ /* 0x000fcc000000010a */
[----:B------:R-:W-:Y:S02]  /*0740*/  DMUL R8, R6, 0.5 ;  /* 0x3fe0000006087828 */ /* 0x000fe40000000000 */
[----:B------:R-:W-:-:S06]  /*0750*/  DFMA R12, R10, R12, R10 ;  /* 0x0000000c0a0c722b */ /* 0x000fcc000000000a */
[----:B------:R-:W-:-:S08]  /*0760*/  DMUL R16, R6, R8 ;  /* 0x0000000806107228 */ /* 0x000fd00000000000 */
[----:B------:R-:W-:Y:S02]  /*0770*/  DMUL R6, R16, R12 ;  /* 0x0000000c10067228 */ /* 0x000fe40000000000 */
[----:B------:R-:W-:-:S06]  /*0780*/  FSETP.GEU.AND P1, PT, |R17|, 6.5827683646048100446e-37, PT ;  /* 0x036000001100780b */ /* 0x000fcc0003f2e200 */
[----:B------:R-:W-:-:S08]  /*0790*/  DFMA R8, -R4, R6, R16 ;  /* 0x000000060408722b */ /* 0x000fd00000000110 */
[----:B------:R-:W-:-:S10]  /*07a0*/  DFMA R6, R12, R8, R6 ;  /* 0x000000080c06722b */ /* 0x000fd40000000006 */
[----:B------:R-:W-:-:S05]  /*07b0*/  FFMA R0, RZ, R5, R7 ;  /* 0x00000005ff007223 */ /* 0x000fca0000000007 */
[----:B------:R-:W-:-:S13]  /*07c0*/  FSETP.GT.AND P0, PT, |R0|, 1.469367938527859385e-39, PT ;  /* 0x001000000000780b */ /* 0x000fda0003f04200 */
[----:B------:R-:W-:Y:S05]  /*07d0*/  @P0 BRA P1, `(.L_x_5) ;  /* 0x0000000000080947 */ /* 0x000fea0000800000 */
[----:B------:R-:W-:-:S07]  /*07e0*/  MOV R0, 0x800 ;  /* 0x0000080000007802 */ /* 0x000fce0000000f00 */
[----:B------:R-:W-:Y:S05]  /*07f0*/  CALL.REL.NOINC `($__internal_1_$__cuda_sm20_div_rn_f64_full) ;  /* 0x0000000400f87944 */ /* 0x000fea0003c00000 */
.L_x_5:
[----:B------:R-:W-:Y:S05]  /*0800*/  BSYNC.RECONVERGENT B0 ;  /* 0x0000000000007941 */ /* 0x000fea0003800200 */
.L_x_4:
[----:B------:R-:W-:Y:S01]  /*0810*/  ISETP.GT.AND P0, PT, R3, 0xfffff, PT ;  /* 0x000fffff0300780c */ /* 0x000fe20003f04270 */
[----:B------:R-:W-:Y:S02]  /*0820*/  IMAD.MOV.U32 R5, RZ, RZ, R3 ;  /* 0x000000ffff057224 */ /* 0x000fe400078e0003 */
[----:B------:R-:W-:-:S10]  /*0830*/  IMAD.MOV.U32 R4, RZ, RZ, R2 ;  /* 0x000000ffff047224 */ /* 0x000fd400078e0002 */
[----:B------:R-:W-:-:S10]  /*0840*/  @!P0 DMUL R2, R2, 1.80143985094819840000e+16 ;  /* 0x4350000002028828 */ /* 0x000fd40000000000 */
[----:B------:R-:W-:Y:S02]  /*0850*/  @!P0 IMAD.MOV.U32 R5, RZ, RZ, R3 ;  /* 0x000000ffff058224 */ /* 0x000fe400078e0003 */
[----:B------:R-:W-:Y:S02]  /*0860*/  @!P0 IMAD.MOV.U32 R4, RZ, RZ, R2 ;  /* 0x000000ffff048224 */ /* 0x000fe400078e0002 */
[----:B------:R-:W-:-:S05]  /*0870*/  VIADD R0, R5, 0xffffffff ;  /* 0xffffffff05007836 */ /* 0x000fca0000000000 */
[----:B------:R-:W-:Y:S01]  /*0880*/  ISETP.GT.U32.AND P1, PT, R0, 0x7feffffe, PT ;  /* 0x7feffffe0000780c */ /* 0x000fe20003f24070 */
[----:B------:R-:W-:Y:S02]  /*0890*/  IMAD.MOV.U32 R0, RZ, RZ, -0x3ff ;  /* 0xfffffc01ff007424 */ /* 0x000fe400078e00ff */
[----:B------:R-:W-:-:S10]  /*08a0*/  @!P0 IMAD.MOV.U32 R0, RZ, RZ, -0x435 ;  /* 0xfffffbcbff008424 */ /* 0x000fd400078e00ff */
[----:B------:R-:W-:Y:S05]  /*08b0*/  @P1 BRA `(.L_x_6) ;  /* 0x0000000400041947 */ /* 0x000fea0003800000 */
[----:B------:R-:W-:Y:S01]  /*08c0*/  LOP3.LUT R2, R5, 0xfffff, RZ, 0xc0, !PT ;  /* 0x000fffff05027812 */ /* 0x000fe200078ec0ff */
[----:B------:R-:W-:Y:S01]  /*08d0*/  IMAD.MOV.U32 R8, RZ, RZ, RZ ;  /* 0x000000ffff087224 */ /* 0x000fe200078e00ff */
[----:B------:R-:W-:Y:S01]  /*08e0*/  UMOV UR6, 0x3ae80f1e ;  /* 0x3ae80f1e00067882 */ /* 0x000fe20000000000 */
[----:B------:R-:W-:Y:S01]  /*08f0*/  IMAD.MOV.U32 R18, RZ, RZ, -0x748574fc ;  /* 0x8b7a8b04ff127424 */ /* 0x000fe200078e00ff */
[----:B------:R-:W-:Y:S01]  /*0900*/  LOP3.LUT R3, R2, 0x3ff00000, RZ, 0xfc, !PT ;  /* 0x3ff0000002037812 */ /* 0x000fe200078efcff */
[----:B------:R-:W-:Y:S01]  /*0910*/  IMAD.MOV.U32 R2, RZ, RZ, R4 ;  /* 0x000000ffff027224 */ /* 0x000fe200078e0004 */
[----:B------:R-:W-:Y:S01]  /*0920*/  UMOV UR7, 0x3eb1380b ;  /* 0x3eb1380b00077882 */ /* 0x000fe20000000000 */
[----:B------:R-:W-:Y:S01]  /*0930*/  IMAD.MOV.U32 R19, RZ, RZ, 0x3ed0ee25 ;  /* 0x3ed0ee25ff137424 */ /* 0x000fe200078e00ff */
[----:B------:R-:W-:Y:S01]  /*0940*/  ISETP.GE.U32.AND P0, PT, R3, 0x3ff6a09f, PT ;  /* 0x3ff6a09f0300780c */ /* 0x000fe20003f06070 */
[----:B------:R-:W-:Y:S01]  /*0950*/  IMAD.MOV.U32 R21, RZ, RZ, 0x43300000 ;  /* 0x43300000ff157424 */ /* 0x000fe200078e00ff */
[----:B------:R-:W-:Y:S01]  /*0960*/  LEA.HI R0, R5, R0, RZ, 0xc ;  /* 0x0000000005007211 */ /* 0x000fe200078f60ff */
[----:B------:R-:W-:Y:S01]  /*0970*/  UMOV UR8, 0x80000000 ;  /* 0x8000000000087882 */ /* 0x000fe20000000000 */
[----:B------:R-:W-:-:S09]  /*0980*/  UMOV UR9, 0x43300000 ;  /* 0x4330000000097882 */ /* 0x000fd20000000000 */
[----:B------:R-:W-:Y:S02]  /*0990*/  @P0 VIADD R9, R3, 0xfff00000 ;  /* 0xfff0000003090836 */ /* 0x000fe40000000000 */
[----:B------:R-:W-:Y:S02]  /*09a0*/  @P0 VIADD R0, R0, 0x1 ;  /* 0x0000000100000836 */ /* 0x000fe40000000000 */
[----:B------:R-:W-:-:S03]  /*09b0*/  @P0 IMAD.MOV.U32 R3, RZ, RZ, R9 ;  /* 0x000000ffff030224 */ /* 0x000fc600078e0009 */
[----:B------:R-:W-:-:S03]  /*09c0*/  LOP3.LUT R20, R0, 0x80000000, RZ, 0x3c, !PT ;  /* 0x8000000000147812 */ /* 0x000fc600078e3cff */
[C---:B------:R-:W-:Y:S02]  /*09d0*/  DADD R16, R2.reuse, 1 ;  /* 0x3ff0000002107429 */ /* 0x040fe40000000000 */
[----:B------:R-:W-:-:S04]  /*09e0*/  DADD R2, R2, -1 ;  /* 0xbff0000002027429 */ /* 0x000fc80000000000 */
[----:B------:R-:W0:Y:S02]  /*09f0*/  MUFU.RCP64H R9, R17 ;  /* 0x0000001100097308 */ /* 0x000e240000001800 */
[----:B0-----:R-:W-:-:S08]  /*0a00*/  DFMA R10, -R16, R8, 1 ;  /* 0x3ff00000100a742b */ /* 0x001fd00000000108 */
[----:B------:R-:W-:-:S08]  /*0a10*/  DFMA R10, R10, R10, R10 ;  /* 0x0000000a0a0a722b */ /* 0x000fd0000000000a */
[----:B------:R-:W-:-:S08]  /*0a20*/  DFMA R8, R8, R10, R8 ;  /* 0x0000000a0808722b */ /* 0x000fd00000000008 */
[----:B------:R-:W-:-:S08]  /*0a30*/  DMUL R10, R2, R8 ;  /* 0x00000008020a7228 */ /* 0x000fd00000000000 */
[----:B------:R-:W-:-:S08]  /*0a40*/  DFMA R10, R2, R8, R10 ;  /* 0x00000008020a722b */ /* 0x000fd0000000000a */
[----:B------:R-:W-:Y:S02]  /*0a50*/  DMUL R12, R10, R10 ;  /* 0x0000000a0a0c7228 */ /* 0x000fe40000000000 */
[----:B------:R-:W-:-:S06]  /*0a60*/  DADD R4, R2, -R10 ;  /* 0x0000000002047229 */ /* 0x000fcc000000080a */
[----:B------:R-:W-:Y:S01]  /*0a70*/  DFMA R16, R12, UR6, R18 ;  /* 0x000000060c107c2b */ /* 0x000fe20008000012 */
[----:B------:R-:W-:Y:S01]  /*0a80*/  UMOV UR6, 0x9f02676f ;  /* 0x9f02676f00067882 */ /* 0x000fe20000000000 */
[----:B------:R-:W-:Y:S01]  /*0a90*/  UMOV UR7, 0x3ef3b266 ;  /* 0x3ef3b26600077882 */ /* 0x000fe20000000000 */
[----:B------:R-:W-:Y:S02]  /*0aa0*/  DADD R18, R4, R4 ;  /* 0x0000000004127229 */ /* 0x000fe40000000004 */
[----:B------:R-:W-:Y:S01]  /*0ab0*/  DADD R4, R20, -UR8 ;  /* 0x8000000814047e29 */ /* 0x000fe20008000000 */
[----:B------:R-:W-:Y:S01]  /*0ac0*/  UMOV UR8, 0xfefa39ef ;  /* 0xfefa39ef00087882 */ /* 0x000fe20000000000 */
[----:B------:R-:W-:Y:S01]  /*0ad0*/  UMOV UR9, 0x3fe62e42 ;  /* 0x3fe62e4200097882 */ /* 0x000fe20000000000 */
[----:B------:R-:W-:Y:S01]  /*0ae0*/  DFMA R16, R12, R16, UR6 ;  /* 0x000000060c107e2b */ /* 0x000fe20008000010 */
[----:B------:R-:W-:Y:S01]  /*0af0*/  UMOV UR6, 0xa9ab0956 ;  /* 0xa9ab095600067882 */ /* 0x000fe20000000000 */
[----:B------:R-:W-:Y:S01]  /*0b00*/  UMOV UR7, 0x3f1745cb ;  /* 0x3f1745cb00077882 */ /* 0x000fe20000000000 */
[----:B------:R-:W-:-:S02]  /*0b10*/  DFMA R18, R2, -R10, R18 ;  /* 0x8000000a0212722b */ /* 0x000fc40000000012 */
[----:B------:R-:W-:-:S03]  /*0b20*/  DFMA R2, R4, UR8, R10 ;  /* 0x0000000804027c2b */ /* 0x000fc6000800000a */
[----:B------:R-:W-:Y:S01]  /*0b30*/  DFMA R16, R12, R16, UR6 ;  /* 0x000000060c107e2b */ /* 0x000fe20008000010 */
[----:B------:R-:W-:Y:S01]  /*0b40*/  UMOV UR6, 0x2d1b5154 ;  /* 0x2d1b515400067882 */ /* 0x000fe20000000000 */
[----:B------:R-:W-:Y:S01]  /*0b50*/  UMOV UR7, 0x3f3c71c7 ;  /* 0x3f3c71c700077882 */ /* 0x000fe20000000000 */
[----:B------:R-:W-:-:S05]  /*0b60*/  DMUL R18, R8, R18 ;  /* 0x0000001208127228 */ /* 0x000fca0000000000 */
[----:B------:R-:W-:Y:S01]  /*0b70*/  DFMA R16, R12, R16, UR6 ;  /* 0x000000060c107e2b */ /* 0x000fe20008000010 */
[----:B------:R-:W-:Y:S01]  /*0b80*/  UMOV UR6, 0x923be72d ;  /* 0x923be72d00067882 */ /* 0x000fe20000000000 */
[----:B------:R-:W-:-:S06]  /*0b90*/  UMOV UR7, 0x3f624924 ;  /* 0x3f62492400077882 */ /* 0x000fcc0000000000 */
        /* <DEDUP_REMOVED lines=8> */
[----:B------:R-:W-:Y:S02]  /*0c20*/  UMOV UR7, 0x3fe62e42 ;  /* 0x3fe62e4200077882 */ /* 0x000fe40000000000 */
[----:B------:R-:W-:Y:S01]  /*0c30*/  DFMA R20, R4, -UR6, R2 ;  /* 0x8000000604147c2b */ /* 0x000fe20008000002 */
[----:B------:R-:W-:Y:S01]  /*0c40*/  UMOV UR6, 0x3b39803f ;  /* 0x3b39803f00067882 */ /* 0x000fe20000000000 */
[----:B------:R-:W-:Y:S02]  /*0c50*/  UMOV UR7, 0x3c7abc9e ;  /* 0x3c7abc9e00077882 */ /* 0x000fe40000000000 */
[----:B------:R-:W-:-:S04]  /*0c60*/  DMUL R16, R12, R16 ;  /* 0x000000100c107228 */ /* 0x000fc80000000000 */
[----:B------:R-:W-:-:S04]  /*0c70*/  DADD R20, -R10, R20 ;  /* 0x000000000a147229 */ /* 0x000fc80000000114 */
[----:B------:R-:W-:-:S08]  /*0c80*/  DFMA R16, R10, R16, R18 ;  /* 0x000000100a10722b */ /* 0x000fd00000000012 */
[----:B------:R-:W-:-:S08]  /*0c90*/  DADD R16, R16, -R20 ;  /* 0x0000000010107229 */ /* 0x000fd00000000814 */
[----:B------:R-:W-:-:S08]  /*0ca0*/  DFMA R16, R4, UR6, R16 ;  /* 0x0000000604107c2b */ /* 0x000fd00008000010 */
[----:B------:R-:W-:Y:S01]  /*0cb0*/  DADD R2, R2, R16 ;  /* 0x0000000002027229 */ /* 0x000fe20000000010 */
[----:B------:R-:W-:Y:S10]  /*0cc0*/  BRA `(.L_x_7) ;  /* 0x0000000000187947 */ /* 0x000ff40003800000 */
.L_x_6:
[----:B------:R-:W-:Y:S01]  /*0cd0*/  IMAD.MOV.U32 R4, RZ, RZ, 0x0 ;  /* 0x00000000ff047424 */ /* 0x000fe200078e00ff */
[----:B------:R-:W-:Y:S01]  /*0ce0*/  LOP3.LUT P0, RZ, R3, 0x7fffffff, RZ, 0xc0, !PT ;  /* 0x7fffffff03ff7812 */ /* 0x000fe2000780c0ff */
[----:B------:R-:W-:-:S06]  /*0cf0*/  IMAD.MOV.U32 R5, RZ, RZ, 0x7ff00000 ;  /* 0x7ff00000ff057424 */ /* 0x000fcc00078e00ff */
[----:B------:R-:W-:-:S10]  /*0d00*/  DFMA R4, R2, R4, +INF ;  /* 0x7ff000000204742b */ /* 0x000fd40000000004 */
[----:B------:R-:W-:Y:S02]  /*0d10*/  FSEL R2, R4, RZ, P0 ;  /* 0x000000ff04027208 */ /* 0x000fe40000000000 */
[----:B------:R-:W-:-:S07]  /*0d20*/  FSEL R3, R5, -QNAN , P0 ;  /* 0xfff0000005037808 */ /* 0x000fce0000000000 */
.L_x_7:
[----:B------:R-:W0:Y:S01]  /*0d30*/  LDC.64 R4, c[0x0][0x3a0] ;  /* 0x0000e800ff047b82 */ /* 0x000e220000000a00 */
[----:B------:R-:W-:Y:S01]  /*0d40*/  DADD R2, R2, -R6 ;  /* 0x0000000002027229 */ /* 0x000fe20000000806 */
[----:B0-----:R-:W-:-:S06]  /*0d50*/  IMAD.WIDE.U32 R14, R14, 0x8, R4 ;  /* 0x000000080e0e7825 */ /* 0x001fcc00078e0004 */
[----:B------:R-:W-:Y:S01]  /*0d60*/  STG.E.64 desc[UR4][R14.64], R2 ;  /* 0x000000020e007986 */ /* 0x000fe2000c101b04 */
[----:B------:R-:W-:Y:S05]  /*0d70*/  EXIT ;  /* 0x000000000000794d */ /* 0x000fea0003800000 */
        .weak           $__internal_0_$__cuda_sm20_dblrcp_rn_slowpath_v3
        .type           $__internal_0_$__cuda_sm20_dblrcp_rn_slowpath_v3,@function
        .size           $__internal_0_$__cuda_sm20_dblrcp_rn_slowpath_v3,($__internal_1_$__cuda_sm20_div_rn_f64_full - $__internal_0_$__cuda_sm20_dblrcp_rn_slowpath_v3)
$__internal_0_$__cuda_sm20_dblrcp_rn_slowpath_v3:
[----:B------:R-:W-:-:S14]  /*0d80*/  DSETP.GTU.AND P0, PT, |R2|, +INF , PT ;  /* 0x7ff000000200742a */ /* 0x000fdc0003f0c200 */
[----:B------:R-:W-:Y:S05]  /*0d90*/  @P0 BRA `(.L_x_8) ;  /* 0x00000000007c0947 */ /* 0x000fea0003800000 */
[----:B------:R-:W-:-:S05]  /*0da0*/  LOP3.LUT R9, R3, 0x7fffffff, RZ, 0xc0, !PT ;  /* 0x7fffffff03097812 */ /* 0x000fca00078ec0ff */
[----:B------:R-:W-:-:S05]  /*0db0*/  VIADD R6, R9, 0xffffffff ;  /* 0xffffffff09067836 */ /* 0x000fca0000000000 */
[----:B------:R-:W-:-:S13]  /*0dc0*/  ISETP.GE.U32.AND P0, PT, R6, 0x7fefffff, PT ;  /* 0x7fefffff0600780c */ /* 0x000fda0003f06070 */
[----:B------:R-:W-:Y:S01]  /*0dd0*/  @P0 LOP3.LUT R7, R3, 0x7ff00000, RZ, 0x3c, !PT ;  /* 0x7ff0000003070812 */ /* 0x000fe200078e3cff */
[----:B------:R-:W-:Y:S01]  /*0de0*/  @P0 IMAD.MOV.U32 R6, RZ, RZ, RZ ;  /* 0x000000ffff060224 */ /* 0x000fe200078e00ff */
[----:B------:R-:W-:Y:S06]  /*0df0*/  @P0 BRA `(.L_x_9) ;  /* 0x00000000006c0947 */ /* 0x000fec0003800000 */
[----:B------:R-:W-:-:S13]  /*0e00*/  ISETP.GE.U32.AND P0, PT, R9, 0x1000001, PT ;  /* 0x010000010900780c */ /* 0x000fda0003f06070 */
[----:B------:R-:W-:Y:S05]  /*0e10*/  @!P0 BRA `(.L_x_10) ;  /* 0x0000000000348947 */ /* 0x000fea0003800000 */
[----:B------:R-:W-:Y:S02]  /*0e20*/  VIADD R7, R3, 0xc0200000 ;  /* 0xc020000003077836 */ /* 0x000fe40000000000 */
[----:B------:R-:W-:Y:S02]  /*0e30*/  IMAD.MOV.U32 R6, RZ, RZ, R2 ;  /* 0x000000ffff067224 */ /* 0x000fe400078e0002 */
[----:B------:R-:W0:Y:S04]  /*0e40*/  MUFU.RCP64H R9, R7 ;  /* 0x0000000700097308 */ /* 0x000e280000001800 */
[----:B0-----:R-:W-:-:S08]  /*0e50*/  DFMA R10, -R6, R8, 1 ;  /* 0x3ff00000060a742b */ /* 0x001fd00000000108 */
[----:B------:R-:W-:-:S08]  /*0e60*/  DFMA R10, R10, R10, R10 ;  /* 0x0000000a0a0a722b */ /* 0x000fd0000000000a */
[----:B------:R-:W-:-:S08]  /*0e70*/  DFMA R10, R8, R10, R8 ;  /* 0x0000000a080a722b */ /* 0x000fd00000000008 */
[----:B------:R-:W-:-:S08]  /*0e80*/  DFMA R8, -R6, R10, 1 ;  /* 0x3ff000000608742b */ /* 0x000fd0000000010a */
[----:B------:R-:W-:-:S08]  /*0e90*/  DFMA R8, R10, R8, R10 ;  /* 0x000000080a08722b */ /* 0x000fd0000000000a */
[----:B------:R-:W-:-:S08]  /*0ea0*/  DMUL R8, R8, 2.2250738585072013831e-308 ;  /* 0x0010000008087828 */ /* 0x000fd00000000000 */
[----:B------:R-:W-:-:S08]  /*0eb0*/  DFMA R2, -R2, R8, 1 ;  /* 0x3ff000000202742b */ /* 0x000fd00000000108 */
[----:B------:R-:W-:-:S08]  /*0ec0*/  DFMA R2, R2, R2, R2 ;  /* 0x000000020202722b */ /* 0x000fd00000000002 */
[----:B------:R-:W-:Y:S01]  /*0ed0*/  DFMA R6, R8, R2, R8 ;  /* 0x000000020806722b */ /* 0x000fe20000000008 */
[----:B------:R-:W-:Y:S10]  /*0ee0*/  BRA `(.L_x_9) ;  /* 0x0000000000307947 */ /* 0x000ff40003800000 */
.L_x_10:
[----:B------:R-:W-:Y:S01]  /*0ef0*/  DMUL R2, R2, 8.11296384146066816958e+31 ;  /* 0x4690000002027828 */ /* 0x000fe20000000000 */
[----:B------:R-:W-:-:S05]  /*0f00*/  IMAD.MOV.U32 R6, RZ, RZ, R8 ;  /* 0x000000ffff067224 */ /* 0x000fca00078e0008 */
[----:B------:R-:W0:Y:S02]  /*0f10*/  MUFU.RCP64H R7, R3 ;  /* 0x0000000300077308 */ /* 0x000e240000001800 */
[----:B0-----:R-:W-:-:S08]  /*0f20*/  DFMA R8, -R2, R6, 1 ;  /* 0x3ff000000208742b */ /* 0x001fd00000000106 */
[----:B------:R-:W-:-:S08]  /*0f30*/  DFMA R8, R8, R8, R8 ;  /* 0x000000080808722b */ /* 0x000fd00000000008 */
[----:B------:R-:W-:-:S08]  /*0f40*/  DFMA R8, R6, R8, R6 ;  /* 0x000000080608722b */ /* 0x000fd00000000006 */
[----:B------:R-:W-:-:S08]  /*0f50*/  DFMA R6, -R2, R8, 1 ;  /* 0x3ff000000206742b */ /* 0x000fd00000000108 */
[----:B------:R-:W-:-:S08]  /*0f60*/  DFMA R6, R8, R6, R8 ;  /* 0x000000060806722b */ /* 0x000fd00000000008 */
[----:B------:R-:W-:Y:S01]  /*0f70*/  DMUL R6, R6, 8.11296384146066816958e+31 ;  /* 0x4690000006067828 */ /* 0x000fe20000000000 */
[----:B------:R-:W-:Y:S10]  /*0f80*/  BRA `(.L_x_9) ;  /* 0x0000000000087947 */ /* 0x000ff40003800000 */
.L_x_8:
[----:B------:R-:W-:Y:S01]  /*0f90*/  LOP3.LUT R7, R3, 0x80000, RZ, 0xfc, !PT ;  /* 0x0008000003077812 */ /* 0x000fe200078efcff */
[----:B------:R-:W-:-:S07]  /*0fa0*/  IMAD.MOV.U32 R6, RZ, RZ, R2 ;  /* 0x000000ffff067224 */ /* 0x000fce00078e0002 */
.L_x_9:
[----:B------:R-:W-:Y:S02]  /*0fb0*/  IMAD.MOV.U32 R2, RZ, RZ, R0 ;  /* 0x000000ffff027224 */ /* 0x000fe400078e0000 */
[----:B------:R-:W-:-:S04]  /*0fc0*/  IMAD.MOV.U32 R3, RZ, RZ, 0x0 ;  /* 0x00000000ff037424 */ /* 0x000fc800078e00ff */
[----:B------:R-:W-:Y:S05]  /*0fd0*/  RET.REL.NODEC R2 `(_Z7loglikedPKdddPd) ;  /* 0xfffffff002087950 */ /* 0x000fea0003c3ffff */
        .weak           $__internal_1_$__cuda_sm20_div_rn_f64_full
        .type           $__internal_1_$__cuda_sm20_div_rn_f64_full,@function
        .size           $__internal_1_$__cuda_sm20_div_rn_f64_full,($__internal_2_$__cuda_sm20_dsqrt_rn_f64_mediumpath_v1 - $__internal_1_$__cuda_sm20_div_rn_f64_full)
$__internal_1_$__cuda_sm20_div_rn_f64_full:
[C---:B------:R-:W-:Y:S01]  /*0fe0*/  FSETP.GEU.AND P0, PT, |R5|.reuse, 1.469367938527859385e-39, PT ;  /* 0x001000000500780b */ /* 0x040fe20003f0e200 */
[----:B------:R-:W-:Y:S01]  /*0ff0*/  IMAD.MOV.U32 R9, RZ, RZ, R17 ;  /* 0x000000ffff097224 */ /* 0x000fe200078e0011 */
[C---:B------:R-:W-:Y:S01]  /*1000*/  LOP3.LUT R6, R5.reuse, 0x800fffff, RZ, 0xc0, !PT ;  /* 0x800fffff05067812 */ /* 0x040fe200078ec0ff */
[----:B------:R-:W-:Y:S01]  /*1010*/  IMAD.MOV.U32 R10, RZ, RZ, 0x1 ;  /* 0x00000001ff0a7424 */ /* 0x000fe200078e00ff */
[----:B------:R-:W-:Y:S01]  /*1020*/  LOP3.LUT R15, R5, 0x7ff00000, RZ, 0xc0, !PT ;  /* 0x7ff00000050f7812 */ /* 0x000fe200078ec0ff */
[----:B------:R-:W-:Y:S01]  /*1030*/  IMAD.MOV.U32 R8, RZ, RZ, R16 ;  /* 0x000000ffff087224 */ /* 0x000fe200078e0010 */
[----:B------:R-:W-:Y:S01]  /*1040*/  LOP3.LUT R7, R6, 0x3ff00000, RZ, 0xfc, !PT ;  /* 0x3ff0000006077812 */ /* 0x000fe200078efcff */
[----:B------:R-:W-:Y:S01]  /*1050*/  IMAD.MOV.U32 R6, RZ, RZ, R4 ;  /* 0x000000ffff067224 */ /* 0x000fe200078e0004 */
[C---:B------:R-:W-:Y:S01]  /*1060*/  FSETP.GEU.AND P2, PT, |R9|.reuse, 1.469367938527859385e-39, PT ;  /* 0x001000000900780b */ /* 0x040fe20003f4e200 */
[----:B------:R-:W-:Y:S01]  /*1070*/  BSSY.RECONVERGENT B1, `(.L_x_11) ;  /* 0x0000050000017945 */ /* 0x000fe20003800200 */
[----:B------:R-:W-:-:S03]  /*1080*/  LOP3.LUT R12, R9, 0x7ff00000, RZ, 0xc0, !PT ;  /* 0x7ff00000090c7812 */ /* 0x000fc600078ec0ff */
[----:B------:R-:W-:Y:S01]  /*1090*/  @!P0 DMUL R6, R4, 8.98846567431157953865e+307 ;  /* 0x7fe0000004068828 */ /* 0x000fe20000000000 */
[----:B------:R-:W-:Y:S01]  /*10a0*/  ISETP.GE.U32.AND P1, PT, R12, R15, PT ;  /* 0x0000000f0c00720c */ /* 0x000fe20003f26070 */
[----:B------:R-:W-:-:S04]  /*10b0*/  IMAD.MOV.U32 R22, RZ, RZ, R12 ;  /* 0x000000ffff167224 */ /* 0x000fc800078e000c */
[----:B------:R-:W0:Y:S02]  /*10c0*/  MUFU.RCP64H R11, R7 ;  /* 0x00000007000b7308 */ /* 0x000e240000001800 */
[----:B------:R-:W-:Y:S01]  /*10d0*/  @!P2 LOP3.LUT R13, R5, 0x7ff00000, RZ, 0xc0, !PT ;  /* 0x7ff00000050da812 */ /* 0x000fe200078ec0ff */
[----:B------:R-:W-:Y:S01]  /*10e0*/  @!P2 IMAD.MOV.U32 R18, RZ, RZ, RZ ;  /* 0x000000ffff12a224 */ /* 0x000fe200078e00ff */
[----:B------:R-:W-:Y:S02]  /*10f0*/  @!P0 LOP3.LUT R15, R7, 0x7ff00000, RZ, 0xc0, !PT ;  /* 0x7ff00000070f8812 */ /* 0x000fe400078ec0ff */
[----:B------:R-:W-:Y:S01]  /*1100*/  @!P2 ISETP.GE.U32.AND P3, PT, R12, R13, PT ;  /* 0x0000000d0c00a20c */ /* 0x000fe20003f66070 */
[----:B------:R-:W-:Y:S02]  /*1110*/  IMAD.MOV.U32 R13, RZ, RZ, 0x1ca00000 ;  /* 0x1ca00000ff0d7424 */ /* 0x000fe400078e00ff */
[----:B------:R-:W-:-:S03]  /*1120*/  VIADD R24, R15, 0xffffffff ;  /* 0xffffffff0f187836 */ /* 0x000fc60000000000 */
[----:B------:R-:W-:-:S04]  /*1130*/  @!P2 SEL R19, R13, 0x63400000, !P3 ;  /* 0x634000000d13a807 */ /* 0x000fc80005800000 */
[----:B------:R-:W-:Y:S01]  /*1140*/  @!P2 LOP3.LUT R19, R19, 0x80000000, R9, 0xf8, !PT ;  /* 0x800000001313a812 */ /* 0x000fe200078ef809 */
[----:B0-----:R-:W-:-:S03]  /*1150*/  DFMA R16, R10, -R6, 1 ;  /* 0x3ff000000a10742b */ /* 0x001fc60000000806 */
[----:B------:R-:W-:-:S05]  /*1160*/  @!P2 LOP3.LUT R19, R19, 0x100000, RZ, 0xfc, !PT ;  /* 0x001000001313a812 */ /* 0x000fca00078efcff */
[----:B------:R-:W-:-:S08]  /*1170*/  DFMA R16, R16, R16, R16 ;  /* 0x000000101010722b */ /* 0x000fd00000000010 */
[----:B------:R-:W-:Y:S01]  /*1180*/  DFMA R16, R10, R16, R10 ;  /* 0x000000100a10722b */ /* 0x000fe2000000000a */
[----:B------:R-:W-:Y:S01]  /*1190*/  SEL R11, R13, 0x63400000, !P1 ;  /* 0x634000000d0b7807 */ /* 0x000fe20004800000 */
[----:B------:R-:W-:-:S03]  /*11a0*/  IMAD.MOV.U32 R10, RZ, RZ, R8 ;  /* 0x000000ffff0a7224 */ /* 0x000fc600078e0008 */
[----:B------:R-:W-:-:S03]  /*11b0*/  LOP3.LUT R11, R11, 0x800fffff, R9, 0xf8, !PT ;  /* 0x800fffff0b0b7812 */ /* 0x000fc600078ef809 */
[----:B------:R-:W-:-:S03]  /*11c0*/  DFMA R20, R16, -R6, 1 ;  /* 0x3ff000001014742b */ /* 0x000fc60000000806 */
[----:B------:R-:W-:-:S05]  /*11d0*/  @!P2 DFMA R10, R10, 2, -R18 ;  /* 0x400000000a0aa82b */ /* 0x000fca0000000812 */
[----:B------:R-:W-:-:S05]  /*11e0*/  DFMA R16, R16, R20, R16 ;  /* 0x000000141010722b */ /* 0x000fca0000000010 */
[----:B------:R-:W-:-:S03]  /*11f0*/  @!P2 LOP3.LUT R22, R11, 0x7ff00000, RZ, 0xc0, !PT ;  /* 0x7ff000000b16a812 */ /* 0x000fc600078ec0ff */
[----:B------:R-:W-:Y:S02]  /*1200*/  DMUL R18, R16, R10 ;  /* 0x0000000a10127228 */ /* 0x000fe40000000000 */
[----:B------:R-:W-:-:S05]  /*1210*/  VIADD R23, R22, 0xffffffff ;  /* 0xffffffff16177836 */ /* 0x000fca0000000000 */
[----:B------:R-:W-:Y:S01]  /*1220*/  ISETP.GT.U32.AND P0, PT, R23, 0x7feffffe, PT ;  /* 0x7feffffe1700780c */ /* 0x000fe20003f04070 */
[----:B------:R-:W-:-:S03]  /*1230*/  DFMA R20, R18, -R6, R10 ;  /* 0x800000061214722b */ /* 0x000fc6000000000a */
[----:B------:R-:W-:-:S05]  /*1240*/  ISETP.GT.U32.OR P0, PT, R24, 0x7feffffe, P0 ;  /* 0x7feffffe1800780c */ /* 0x000fca0000704470 */
[----:B------:R-:W-:-:S08]  /*1250*/  DFMA R16, R16, R20, R18 ;  /* 0x000000141010722b */ /* 0x000fd00000000012 */
[----:B------:R-:W-:Y:S05]  /*1260*/  @P0 BRA `(.L_x_12) ;  /* 0x00000000006c0947 */ /* 0x000fea0003800000 */
[----:B------:R-:W-:-:S04]  /*1270*/  LOP3.LUT R9, R5, 0x7ff00000, RZ, 0xc0, !PT ;  /* 0x7ff0000005097812 */ /* 0x000fc800078ec0ff */
[CC--:B------:R-:W-:Y:S02]  /*1280*/  VIADDMNMX R8, R12.reuse, -R9.reuse, 0xb9600000, !PT ;  /* 0xb96000000c087446 */ /* 0x0c0fe40007800909 */
[----:B------:R-:W-:Y:S02]  /*1290*/  ISETP.GE.U32.AND P0, PT, R12, R9, PT ;  /* 0x000000090c00720c */ /* 0x000fe40003f06070 */
[----:B------:R-:W-:Y:S02]  /*12a0*/  VIMNMX R8, PT, PT, R8, 0x46a00000, PT ;  /* 0x46a0000008087848 */ /* 0x000fe40003fe0100 */
[----:B------:R-:W-:-:S05]  /*12b0*/  SEL R15, R13, 0x63400000, !P0 ;  /* 0x634000000d0f7807 */ /* 0x000fca0004000000 */
[----:B------:R-:W-:Y:S02]  /*12c0*/  IMAD.IADD R15, R8, 0x1, -R15 ;  /* 0x00000001080f7824 */ /* 0x000fe400078e0a0f */
[----:B------:R-:W-:Y:S02]  /*12d0*/  IMAD.MOV.U32 R8, RZ, RZ, RZ ;  /* 0x000000ffff087224 */ /* 0x000fe400078e00ff */
[----:B------:R-:W-:-:S06]  /*12e0*/  VIADD R9, R15, 0x7fe00000 ;  /* 0x7fe000000f097836 */ /* 0x000fcc0000000000 */
[----:B------:R-:W-:-:S10]  /*12f0*/  DMUL R12, R16, R8 ;  /* 0x00000008100c7228 */ /* 0x000fd40000000000 */
[----:B------:R-:W-:-:S13]  /*1300*/  FSETP.GTU.AND P0, PT, |R13|, 1.469367938527859385e-39, PT ;  /* 0x001000000d00780b */ /* 0x000fda0003f0c200 */
[----:B------:R-:W-:Y:S05]  /*1310*/  @P0 BRA `(.L_x_13) ;  /* 0x0000000000940947 */ /* 0x000fea0003800000 */
[----:B------:R-:W-:Y:S01]  /*1320*/  DFMA R6, R16, -R6, R10 ;  /* 0x800000061006722b */ /* 0x000fe2000000000a */
[----:B------:R-:W-:-:S09]  /*1330*/  IMAD.MOV.U32 R8, RZ, RZ, RZ ;  /* 0x000000ffff087224 */ /* 0x000fd200078e00ff */
[C---:B------:R-:W-:Y:S02]  /*1340*/  FSETP.NEU.AND P0, PT, R7.reuse, RZ, PT ;  /* 0x000000ff0700720b */ /* 0x040fe40003f0d000 */
[----:B------:R-:W-:-:S04]  /*1350*/  LOP3.LUT R11, R7, 0x80000000, R5, 0x48, !PT ;  /* 0x80000000070b7812 */ /* 0x000fc800078e4805 */
[----:B------:R-:W-:-:S07]  /*1360*/  LOP3.LUT R9, R11, R9, RZ, 0xfc, !PT ;  /* 0x000000090b097212 */ /* 0x000fce00078efcff */
[----:B------:R-:W-:Y:S05]  /*1370*/  @!P0 BRA `(.L_x_13) ;  /* 0x00000000007c8947 */ /* 0x000fea0003800000 */
[----:B------:R-:W-:Y:S01]  /*1380*/  IMAD.MOV R5, RZ, RZ, -R15 ;  /* 0x000000ffff057224 */ /* 0x000fe200078e0a0f */
[----:B------:R-:W-:Y:S01]  /*1390*/  DMUL.RP R8, R16, R8 ;  /* 0x0000000810087228 */ /* 0x000fe20000008000 */
[----:B------:R-:W-:-:S06]  /*13a0*/  IMAD.MOV.U32 R4, RZ, RZ, RZ ;  /* 0x000000ffff047224 */ /* 0x000fcc00078e00ff */
[----:B------:R-:W-:-:S03]  /*13b0*/  DFMA R4, R12, -R4, R16 ;  /* 0x800000040c04722b */ /* 0x000fc60000000010 */
[----:B------:R-:W-:-:S03]  /*13c0*/  LOP3.LUT R11, R9, R11, RZ, 0x3c, !PT ;  /* 0x0000000b090b7212 */ /* 0x000fc600078e3cff */
[----:B------:R-:W-:-:S04]  /*13d0*/  IADD3 R4, PT, PT, -R15, -0x43300000, RZ ;  /* 0xbcd000000f047810 */ /* 0x000fc80007ffe1ff */
[----:B------:R-:W-:-:S04]  /*13e0*/  FSETP.NEU.AND P0, PT, |R5|, R4, PT ;  /* 0x000000040500720b */ /* 0x000fc80003f0d200 */
[----:B------:R-:W-:Y:S02]  /*13f0*/  FSEL R12, R8, R12, !P0 ;  /* 0x0000000c080c7208 */ /* 0x000fe40004000000 */
[----:B------:R-:W-:Y:S01]  /*1400*/  FSEL R13, R11, R13, !P0 ;  /* 0x0000000d0b0d7208 */ /* 0x000fe20004000000 */
[----:B------:R-:W-:Y:S06]  /*1410*/  BRA `(.L_x_13) ;  /* 0x0000000000547947 */ /* 0x000fec0003800000 */
.L_x_12:
[----:B------:R-:W-:-:S14]  /*1420*/  DSETP.NAN.AND P0, PT, R8, R8, PT ;  /* 0x000000080800722a */ /* 0x000fdc0003f08000 */
[----:B------:R-:W-:Y:S05]  /*1430*/  @P0 BRA `(.L_x_14) ;  /* 0x0000000000440947 */ /* 0x000fea0003800000 */
[----:B------:R-:W-:-:S14]  /*1440*/  DSETP.NAN.AND P0, PT, R4, R4, PT ;  /* 0x000000040400722a */ /* 0x000fdc0003f08000 */
[----:B------:R-:W-:Y:S05]  /*1450*/  @P0 BRA `(.L_x_15) ;  /* 0x0000000000300947 */ /* 0x000fea0003800000 */
[----:B------:R-:W-:Y:S01]  /*1460*/  ISETP.NE.AND P0, PT, R22, R15, PT ;  /* 0x0000000f1600720c */ /* 0x000fe20003f05270 */
[----:B------:R-:W-:Y:S02]  /*1470*/  IMAD.MOV.U32 R12, RZ, RZ, 0x0 ;  /* 0x00000000ff0c7424 */ /* 0x000fe400078e00ff */
[----:B------:R-:W-:-:S10]  /*1480*/  IMAD.MOV.U32 R13, RZ, RZ, -0x80000 ;  /* 0xfff80000ff0d7424 */ /* 0x000fd400078e00ff */
[----:B------:R-:W-:Y:S05]  /*1490*/  @!P0 BRA `(.L_x_13) ;  /* 0x0000000000348947 */ /* 0x000fea0003800000 */
[----:B------:R-:W-:Y:S02]  /*14a0*/  ISETP.NE.AND P0, PT, R22, 0x7ff00000, PT ;  /* 0x7ff000001600780c */ /* 0x000fe40003f05270 */
[----:B------:R-:W-:Y:S02]  /*14b0*/  LOP3.LUT R13, R9, 0x80000000, R5, 0x48, !PT ;  /* 0x80000000090d7812 */ /* 0x000fe400078e4805 */
[----:B------:R-:W-:-:S13]  /*14c0*/  ISETP.EQ.OR P0, PT, R15, RZ, !P0 ;  /* 0x000000ff0f00720c */ /* 0x000fda0004702670 */
[----:B------:R-:W-:Y:S01]  /*14d0*/  @P0 LOP3.LUT R4, R13, 0x7ff00000, RZ, 0xfc, !PT ;  /* 0x7ff000000d040812 */ /* 0x000fe200078efcff */
[----:B------:R-:W-:Y:S02]  /*14e0*/  @!P0 IMAD.MOV.U32 R12, RZ, RZ, RZ ;  /* 0x000000ffff0c8224 */ /* 0x000fe400078e00ff */
[----:B------:R-:W-:Y:S02]  /*14f0*/  @P0 IMAD.MOV.U32 R12, RZ, RZ, RZ ;  /* 0x000000ffff0c0224 */ /* 0x000fe400078e00ff */
[----:B------:R-:W-:Y:S01]  /*1500*/  @P0 IMAD.MOV.U32 R13, RZ, RZ, R4 ;  /* 0x000000ffff0d0224 */ /* 0x000fe200078e0004 */
[----:B------:R-:W-:Y:S06]  /*1510*/  BRA `(.L_x_13) ;  /* 0x0000000000147947 */ /* 0x000fec0003800000 */
.L_x_15:
[----:B------:R-:W-:Y:S01]  /*1520*/  LOP3.LUT R13, R5, 0x80000, RZ, 0xfc, !PT ;  /* 0x00080000050d7812 */ /* 0x000fe200078efcff */
[----:B------:R-:W-:Y:S01]  /*1530*/  IMAD.MOV.U32 R12, RZ, RZ, R4 ;  /* 0x000000ffff0c7224 */ /* 0x000fe200078e0004 */
[----:B------:R-:W-:Y:S06]  /*1540*/  BRA `(.L_x_13) ;  /* 0x0000000000087947 */ /* 0x000fec0003800000 */
.L_x_14:
[----:B------:R-:W-:Y:S01]  /*1550*/  LOP3.LUT R13, R9, 0x80000, RZ, 0xfc, !PT ;  /* 0x00080000090d7812 */ /* 0x000fe200078efcff */
[----:B------:R-:W-:-:S07]  /*1560*/  IMAD.MOV.U32 R12, RZ, RZ, R8 ;  /* 0x000000ffff0c7224 */ /* 0x000fce00078e0008 */
.L_x_13:
[----:B------:R-:W-:Y:S05]  /*1570*/  BSYNC.RECONVERGENT B1 ;  /* 0x0000000000017941 */ /* 0x000fea0003800200 */
.L_x_11:
[----:B------:R-:W-:Y:S02]  /*1580*/  IMAD.MOV.U32 R4, RZ, RZ, R0 ;  /* 0x000000ffff047224 */ /* 0x000fe400078e0000 */
[----:B------:R-:W-:Y:S02]  /*1590*/  IMAD.MOV.U32 R5, RZ, RZ, 0x0 ;  /* 0x00000000ff057424 */ /* 0x000fe400078e00ff */
[----:B------:R-:W-:Y:S02]  /*15a0*/  IMAD.MOV.U32 R6, RZ, RZ, R12 ;  /* 0x000000ffff067224 */ /* 0x000fe400078e000c */
[----:B------:R-:W-:Y:S01]  /*15b0*/  IMAD.MOV.U32 R7, RZ, RZ, R13 ;  /* 0x000000ffff077224 */ /* 0x000fe200078e000d */
[----:B------:R-:W-:Y:S06]  /*15c0*/  RET.REL.NODEC R4 `(_Z7loglikedPKdddPd) ;  /* 0xffffffe8048c7950 */ /* 0x000fec0003c3ffff */
        .weak           $__internal_2_$__cuda_sm20_dsqrt_rn_f64_mediumpath_v1
        .type           $__internal_2_$__cuda_sm20_dsqrt_rn_f64_mediumpath_v1,@function
        .size           $__internal_2_$__cuda_sm20_dsqrt_rn_f64_mediumpath_v1,($_Z7loglikedPKdddPd$__internal_trig_reduction_slowpathd - $__internal_2_$__cuda_sm20_dsqrt_rn_f64_mediumpath_v1)
$__internal_2_$__cuda_sm20_dsqrt_rn_f64_mediumpath_v1:
[----:B------:R-:W-:Y:S01]  /*15d0*/  ISETP.GE.U32.AND P0, PT, R8, -0x3400000, PT ;  /* 0xfcc000000800780c */ /* 0x000fe20003f06070 */
[----:B------:R-:W-:-:S12]  /*15e0*/  IMAD.MOV.U32 R13, RZ, RZ, R19 ;  /* 0x000000ffff0d7224 */ /* 0x000fd800078e0013 */
[----:B------:R-:W-:Y:S05]  /*15f0*/  @!P0 BRA `(.L_x_16) ;  /* 0x0000000000208947 */ /* 0x000fea0003800000 */
[----:B------:R-:W-:-:S10]  /*1600*/  DFMA.RM R10, R16, R12, R10 ;  /* 0x0000000c100a722b */ /* 0x000fd4000000400a */
[----:B------:R-:W-:-:S05]  /*1610*/  IADD3 R6, P0, PT, R10, 0x1, RZ ;  /* 0x000000010a067810 */ /* 0x000fca0007f1e0ff */
[----:B------:R-:W-:-:S06]  /*1620*/  IMAD.X R7, RZ, RZ, R11, P0 ;  /* 0x000000ffff077224 */ /* 0x000fcc00000e060b */
[----:B------:R-:W-:-:S08]  /*1630*/  DFMA.RP R2, -R10, R6, R2 ;  /* 0x000000060a02722b */ /* 0x000fd00000008102 */
[----:B------:R-:W-:-:S06]  /*1640*/  DSETP.GT.AND P0, PT, R2, RZ, PT ;  /* 0x000000ff0200722a */ /* 0x000fcc0003f04000 */
[----:B------:R-:W-:Y:S02]  /*1650*/  FSEL R6, R6, R10, P0 ;  /* 0x0000000a06067208 */ /* 0x000fe40000000000 */
[----:B------:R-:W-:Y:S01]  /*1660*/  FSEL R7, R7, R11, P0 ;  /* 0x0000000b07077208 */ /* 0x000fe20000000000 */
[----:B------:R-:W-:Y:S06]  /*1670*/  BRA `(.L_x_17) ;  /* 0x0000000000647947 */ /* 0x000fec0003800000 */
.L_x_16:
[----:B------:R-:W-:-:S14]  /*1680*/  DSETP.NE.AND P0, PT, R2, RZ, PT ;  /* 0x000000ff0200722a */ /* 0x000fdc0003f05000 */
[----:B------:R-:W-:Y:S05]  /*1690*/  @!P0 BRA `(.L_x_18) ;  /* 0x0000000000588947 */ /* 0x000fea0003800000 */
[----:B------:R-:W-:-:S13]  /*16a0*/  ISETP.GE.AND P0, PT, R3, RZ, PT ;  /* 0x000000ff0300720c */ /* 0x000fda0003f06270 */
[----:B------:R-:W-:Y:S02]  /*16b0*/  @!P0 IMAD.MOV.U32 R6, RZ, RZ, 0x0 ;  /* 0x00000000ff068424 */ /* 0x000fe400078e00ff */
[----:B------:R-:W-:Y:S01]  /*16c0*/  @!P0 IMAD.MOV.U32 R7, RZ, RZ, -0x80000 ;  /* 0xfff80000ff078424 */ /* 0x000fe200078e00ff */
[----:B------:R-:W-:Y:S06]  /*16d0*/  @!P0 BRA `(.L_x_17) ;  /* 0x00000000004c8947 */ /* 0x000fec0003800000 */
[----:B------:R-:W-:-:S13]  /*16e0*/  ISETP.GT.AND P0, PT, R3, 0x7fefffff, PT ;  /* 0x7fefffff0300780c */ /* 0x000fda0003f04270 */
[----:B------:R-:W-:Y:S05]  /*16f0*/  @P0 BRA `(.L_x_18) ;  /* 0x0000000000400947 */ /* 0x000fea0003800000 */
[----:B------:R-:W-:Y:S01]  /*1700*/  DMUL R2, R2, 8.11296384146066816958e+31 ;  /* 0x4690000002027828 */ /* 0x000fe20000000000 */
[----:B------:R-:W-:Y:S02]  /*1710*/  IMAD.MOV.U32 R6, RZ, RZ, RZ ;  /* 0x000000ffff067224 */ /* 0x000fe400078e00ff */
[----:B------:R-:W-:Y:S02]  /*1720*/  IMAD.MOV.U32 R10, RZ, RZ, 0x0 ;  /* 0x00000000ff0a7424 */ /* 0x000fe400078e00ff */
[----:B------:R-:W-:Y:S01]  /*1730*/  IMAD.MOV.U32 R11, RZ, RZ, 0x3fd80000 ;  /* 0x3fd80000ff0b7424 */ /* 0x000fe200078e00ff */
[----:B------:R-:W0:Y:S02]  /*1740*/  MUFU.RSQ64H R7, R3 ;  /* 0x0000000300077308 */ /* 0x000e240000001c00 */
[----:B0-----:R-:W-:-:S08]  /*1750*/  DMUL R8, R6, R6 ;  /* 0x0000000606087228 */ /* 0x001fd00000000000 */
[----:B------:R-:W-:-:S08]  /*1760*/  DFMA R8, R2, -R8, 1 ;  /* 0x3ff000000208742b */ /* 0x000fd00000000808 */
[----:B------:R-:W-:Y:S02]  /*1770*/  DFMA R10, R8, R10, 0.5 ;  /* 0x3fe00000080a742b */ /* 0x000fe4000000000a */
[----:B------:R-:W-:-:S08]  /*1780*/  DMUL R8, R6, R8 ;  /* 0x0000000806087228 */ /* 0x000fd00000000000 */
[----:B------:R-:W-:-:S08]  /*1790*/  DFMA R8, R10, R8, R6 ;  /* 0x000000080a08722b */ /* 0x000fd00000000006 */
[----:B------:R-:W-:Y:S02]  /*17a0*/  DMUL R6, R2, R8 ;  /* 0x0000000802067228 */ /* 0x000fe40000000000 */
[----:B------:R-:W-:-:S06]  /*17b0*/  VIADD R9, R9, 0xfff00000 ;  /* 0xfff0000009097836 */ /* 0x000fcc0000000000 */
[----:B------:R-:W-:-:S08]  /*17c0*/  DFMA R10, R6, -R6, R2 ;  /* 0x80000006060a722b */ /* 0x000fd00000000002 */
[----:B------:R-:W-:-:S10]  /*17d0*/  DFMA R6, R8, R10, R6 ;  /* 0x0000000a0806722b */ /* 0x000fd40000000006 */
[----:B------:R-:W-:Y:S01]  /*17e0*/  VIADD R7, R7, 0xfcb00000 ;  /* 0xfcb0000007077836 */ /* 0x000fe20000000000 */
[----:B------:R-:W-:Y:S06]  /*17f0*/  BRA `(.L_x_17) ;  /* 0x0000000000047947 */ /* 0x000fec0003800000 */
.L_x_18:
[----:B------:R-:W-:-:S11]  /*1800*/  DADD R6, R2, R2 ;  /* 0x0000000002067229 */ /* 0x000fd60000000002 */
.L_x_17:
[----:B------:R-:W-:Y:S02]  /*1810*/  IMAD.MOV.U32 R2, RZ, RZ, R0 ;  /* 0x000000ffff027224 */ /* 0x000fe400078e0000 */
[----:B------:R-:W-:-:S04]  /*1820*/  IMAD.MOV.U32 R3, RZ, RZ, 0x0 ;  /* 0x00000000ff037424 */ /* 0x000fc800078e00ff */
[----:B------:R-:W-:Y:S05]  /*1830*/  RET.REL.NODEC R2 `(_Z7loglikedPKdddPd) ;  /* 0xffffffe402f07950 */ /* 0x000fea0003c3ffff */
        .type           $_Z7loglikedPKdddPd$__internal_trig_reduction_slowpathd,@function
        .size           $_Z7loglikedPKdddPd$__internal_trig_reduction_slowpathd,(.L_x_30 - $_Z7loglikedPKdddPd$__internal_trig_reduction_slowpathd)
$_Z7loglikedPKdddPd$__internal_trig_reduction_slowpathd:
[--C-:B------:R-:W-:Y:S01]  /*1840*/  SHF.R.U32.HI R12, RZ, 0x14, R7.reuse ;  /* 0x00000014ff0c7819 */ /* 0x100fe20000011607 */
[----:B------:R-:W-:Y:S02]  /*1850*/  IMAD.MOV.U32 R8, RZ, RZ, R6 ;  /* 0x000000ffff087224 */ /* 0x000fe400078e0006 */
[----:B------:R-:W-:Y:S01]  /*1860*/  IMAD.MOV.U32 R15, RZ, RZ, R7 ;  /* 0x000000ffff0f7224 */ /* 0x000fe200078e0007 */
[----:B------:R-:W-:Y:S01]  /*1870*/  LOP3.LUT R0, R12, 0x7ff, RZ, 0xc0, !PT ;  /* 0x000007ff0c007812 */ /* 0x000fe200078ec0ff */
[----:B------:R-:W-:-:S03]  /*1880*/  IMAD.MOV.U32 R9, RZ, RZ, RZ ;  /* 0x000000ffff097224 */ /* 0x000fc600078e00ff */
[----:B------:R-:W-:-:S13]  /*1890*/  ISETP.NE.AND P0, PT, R0, 0x7ff, PT ;  /* 0x000007ff0000780c */ /* 0x000fda0003f05270 */
[----:B------:R-:W-:Y:S05]  /*18a0*/  @!P0 BRA `(.L_x_19) ;  /* 0x00000008004c8947 */ /* 0x000fea0003800000 */
[----:B------:R-:W-:Y:S01]  /*18b0*/  VIADD R0, R0, 0xfffffc00 ;  /* 0xfffffc0000007836 */ /* 0x000fe20000000000 */
[----:B------:R-:W-:Y:S01]  /*18c0*/  BSSY.RECONVERGENT B1, `(.L_x_20) ;  /* 0x0000030000017945 */ /* 0x000fe20003800200 */
[----:B------:R-:W-:Y:S01]  /*18d0*/  IMAD.MOV.U32 R17, RZ, RZ, R7 ;  /* 0x000000ffff117224 */ /* 0x000fe200078e0007 */
[----:B------:R-:W-:Y:S02]  /*18e0*/  CS2R R10, SRZ ;  /* 0x00000000000a7805 */ /* 0x000fe4000001ff00 */
[----:B------:R-:W-:Y:S02]  /*18f0*/  SHF.R.U32.HI R19, RZ, 0x6, R0 ;  /* 0x00000006ff137819 */ /* 0x000fe40000011600 */
[----:B------:R-:W-:Y:S02]  /*1900*/  ISETP.GE.U32.AND P0, PT, R0, 0x80, PT ;  /* 0x000000800000780c */ /* 0x000fe40003f06070 */
[C---:B------:R-:W-:Y:S02]  /*1910*/  IADD3 R0, PT, PT, -R19.reuse, 0x13, RZ ;  /* 0x0000001313007810 */ /* 0x040fe40007ffe1ff */
[----:B------:R-:W-:-:S02]  /*1920*/  IADD3 R13, PT, PT, -R19, 0xf, RZ ;  /* 0x0000000f130d7810 */ /* 0x000fc40007ffe1ff */
[----:B------:R-:W-:-:S04]  /*1930*/  SEL R0, R0, 0x12, P0 ;  /* 0x0000001200007807 */ /* 0x000fc80000000000 */
[----:B------:R-:W-:-:S13]  /*1940*/  ISETP.GE.AND P0, PT, R13, R0, PT ;  /* 0x000000000d00720c */ /* 0x000fda0003f06270 */
[----:B------:R-:W-:Y:S05]  /*1950*/  @P0 BRA `(.L_x_21) ;  /* 0x0000000000980947 */ /* 0x000fea0003800000 */
[----:B------:R-:W0:Y:S01]  /*1960*/  LDC.64 R6, c[0x0][0x358] ;  /* 0x0000d600ff067b82 */ /* 0x000e220000000a00 */
[C---:B------:R-:W-:Y:S01]  /*1970*/  SHF.L.U64.HI R21, R8.reuse, 0xb, R15 ;  /* 0x0000000b08157819 */ /* 0x040fe2000001020f */
[----:B------:R-:W-:Y:S01]  /*1980*/  BSSY.RECONVERGENT B2, `(.L_x_22) ;  /* 0x0000022000027945 */ /* 0x000fe20003800200 */
[----:B------:R-:W-:Y:S01]  /*1990*/  IMAD.SHL.U32 R15, R8, 0x800, RZ ;  /* 0x00000800080f7824 */ /* 0x000fe200078e00ff */
[----:B------:R-:W-:Y:S01]  /*19a0*/  IADD3 R18, PT, PT, RZ, -R19, -R0 ;  /* 0x80000013ff127210 */ /* 0x000fe20007ffe800 */
[----:B------:R-:W-:Y:S01]  /*19b0*/  IMAD.MOV.U32 R20, RZ, RZ, RZ ;  /* 0x000000ffff147224 */ /* 0x000fe200078e00ff */
[----:B------:R-:W-:Y:S02]  /*19c0*/  CS2R R10, SRZ ;  /* 0x00000000000a7805 */ /* 0x000fe4000001ff00 */
[----:B------:R-:W-:-:S07]  /*19d0*/  LOP3.LUT R21, R21, 0x80000000, RZ, 0xfc, !PT ;  /* 0x8000000015157812 */ /* 0x000fce00078efcff */
.L_x_23:
[----:B------:R-:W1:Y:S01]  /*19e0*/  LDC.64 R8, c[0x4][RZ] ;  /* 0x01000000ff087b82 */ /* 0x000e620000000a00 */
[----:B0-----:R-:W-:Y:S02]  /*19f0*/  R2UR UR6, R6 ;  /* 0x00000000060672ca */ /* 0x001fe400000e0000 */
[----:B------:R-:W-:Y:S01]  /*1a00*/  R2UR UR7, R7 ;  /* 0x00000000070772ca */ /* 0x000fe200000e0000 */
[----:B-1----:R-:W-:-:S12]  /*1a10*/  IMAD.WIDE R8, R13, 0x8, R8 ;  /* 0x000000080d087825 */ /* 0x002fd800078e0208 */
[----:B------:R-:W2:Y:S01]  /*1a20*/  LDG.E.64.CONSTANT R8, desc[UR6][R8.64] ;  /* 0x0000000608087981 */ /* 0x000ea2000c1e9b00 */
[----:B------:R-:W-:Y:S02]  /*1a30*/  VIADD R18, R18, 0x1 ;  /* 0x0000000112127836 */ /* 0x000fe40000000000 */
[----:B------:R-:W-:Y:S02]  /*1a40*/  VIADD R13, R13, 0x1 ;  /* 0x000000010d0d7836 */ /* 0x000fe40000000000 */
[----:B--2---:R-:W-:-:S04]  /*1a50*/  IMAD.WIDE.U32 R10, P2, R8, R15, R10 ;  /* 0x0000000f080a7225 */ /* 0x004fc8000784000a */
[----:B------:R-:W-:Y:S02]  /*1a60*/  IMAD R23, R8, R21, RZ ;  /* 0x0000001508177224 */ /* 0x000fe400078e02ff */
[CC--:B------:R-:W-:Y:S02]  /*1a70*/  IMAD R22, R9.reuse, R15.reuse, RZ ;  /* 0x0000000f09167224 */ /* 0x0c0fe400078e02ff */
[----:B------:R-:W-:Y:S01]  /*1a80*/  IMAD.HI.U32 R25, R9, R15, RZ ;  /* 0x0000000f09197227 */ /* 0x000fe200078e00ff */
[----:B------:R-:W-:-:S03]  /*1a90*/  IADD3 R11, P0, PT, R23, R11, RZ ;  /* 0x0000000b170b7210 */ /* 0x000fc60007f1e0ff */
[----:B------:R-:W-:Y:S01]  /*1aa0*/  IMAD R23, R20, 0x8, R1 ;  /* 0x0000000814177824 */ /* 0x000fe200078e0201 */
[----:B------:R-:W-:Y:S01]  /*1ab0*/  IADD3 R11, P1, PT, R22, R11, RZ ;  /* 0x0000000b160b7210 */ /* 0x000fe20007f3e0ff */
[----:B------:R-:W-:-:S04]  /*1ac0*/  IMAD.HI.U32 R22, R8, R21, RZ ;  /* 0x0000001508167227 */ /* 0x000fc800078e00ff */
[----:B------:R-:W-:Y:S01]  /*1ad0*/  IMAD.X R8, RZ, RZ, R22, P2 ;  /* 0x000000ffff087224 */ /* 0x000fe200010e0616 */
[----:B------:R0:W-:Y:S01]  /*1ae0*/  STL.64 [R23], R10 ;  /* 0x0000000a17007387 */ /* 0x0001e20000100a00 */
[----:B------:R-:W-:-:S03]  /*1af0*/  IMAD.HI.U32 R22, R9, R21, RZ ;  /* 0x0000001509167227 */ /* 0x000fc600078e00ff */
[----:B------:R-:W-:Y:S01]  /*1b00*/  IADD3.X R8, P0, PT, R25, R8, RZ, P0, !PT ;  /* 0x0000000819087210 */ /* 0x000fe2000071e4ff */
[----:B------:R-:W-:Y:S02]  /*1b10*/  IMAD R9, R9, R21, RZ ;  /* 0x0000001509097224 */ /* 0x000fe400078e02ff */
[----:B------:R-:W-:-:S03]  /*1b20*/  VIADD R20, R20, 0x1 ;  /* 0x0000000114147836 */ /* 0x000fc60000000000 */
[----:B------:R-:W-:Y:S01]  /*1b30*/  IADD3.X R9, P1, PT, R9, R8, RZ, P1, !PT ;  /* 0x0000000809097210 */ /* 0x000fe20000f3e4ff */
[----:B------:R-:W-:Y:S01]  /*1b40*/  IMAD.X R8, RZ, RZ, R22, P0 ;  /* 0x000000ffff087224 */ /* 0x000fe200000e0616 */
[----:B------:R-:W-:-:S03]  /*1b50*/  ISETP.NE.AND P0, PT, R18, -0xf, PT ;  /* 0xfffffff11200780c */ /* 0x000fc60003f05270 */
[----:B------:R-:W-:Y:S02]  /*1b60*/  IMAD.X R8, RZ, RZ, R8, P1 ;  /* 0x000000ffff087224 */ /* 0x000fe400008e0608 */
[----:B0-----:R-:W-:Y:S02]  /*1b70*/  IMAD.MOV.U32 R10, RZ, RZ, R9 ;  /* 0x000000ffff0a7224 */ /* 0x001fe400078e0009 */
[----:B------:R-:W-:-:S06]  /*1b80*/  IMAD.MOV.U32 R11, RZ, RZ, R8 ;  /* 0x000000ffff0b7224 */ /* 0x000fcc00078e0008 */
[----:B------:R-:W-:Y:S05]  /*1b90*/  @P0 BRA `(.L_x_23) ;  /* 0xfffffffc00900947 */ /* 0x000fea000383ffff */
[----:B------:R-:W-:Y:S05]  /*1ba0*/  BSYNC.RECONVERGENT B2 ;  /* 0x0000000000027941 */ /* 0x000fea0003800200 */
.L_x_22:
[----:B------:R-:W-:-:S07]  /*1bb0*/  IMAD.MOV.U32 R13, RZ, RZ, R0 ;  /* 0x000000ffff0d7224 */ /* 0x000fce00078e0000 */
.L_x_21:
[----:B------:R-:W-:Y:S05]  /*1bc0*/  BSYNC.RECONVERGENT B1 ;  /* 0x0000000000017941 */ /* 0x000fea0003800200 */
.L_x_20:
[----:B------:R-:W-:Y:S01]  /*1bd0*/  LOP3.LUT P0, R27, R12, 0x3f, RZ, 0xc0, !PT ;  /* 0x0000003f0c1b7812 */ /* 0x000fe2000780c0ff */
[----:B------:R-:W-:-:S04]  /*1be0*/  IMAD.IADD R0, R19, 0x1, R13 ;  /* 0x0000000113007824 */ /* 0x000fc800078e020d */
[----:B------:R-:W-:-:S05]  /*1bf0*/  IMAD.U32 R29, R0, 0x8, R1 ;  /* 0x00000008001d7824 */ /* 0x000fca00078e0001 */
[----:B------:R0:W-:Y:S04]  /*1c00*/  STL.64 [R29+-0x78], R10 ;  /* 0xffff880a1d007387 */ /* 0x0001e80000100a00 */
[----:B------:R-:W2:Y:S04]  /*1c10*/  @P0 LDL.64 R18, [R1+0x8] ;  /* 0x0000080001120983 */ /* 0x000ea80000100a00 */
[----:B------:R-:W3:Y:S04]  /*1c20*/  LDL.64 R8, [R1+0x10] ;  /* 0x0000100001087983 */ /* 0x000ee80000100a00 */
[----:B------:R-:W4:Y:S01]  /*1c30*/  LDL.64 R6, [R1+0x18] ;  /* 0x0000180001067983 */ /* 0x000f220000100a00 */
[----:B------:R-:W-:Y:S01]  /*1c40*/  @P0 LOP3.LUT R12, R12, 0x3f, RZ, 0xc, !PT ;  /* 0x0000003f0c0c0812 */ /* 0x000fe200078e0cff */
[----:B------:R-:W-:Y:S01]  /*1c50*/  BSSY.RECONVERGENT B1, `(.L_x_24) ;  /* 0x0000034000017945 */ /* 0x000fe20003800200 */
[----:B--2---:R-:W-:-:S02]  /*1c60*/  @P0 SHF.R.U64 R13, R18, 0x1, R19 ;  /* 0x00000001120d0819 */ /* 0x004fc40000001213 */
[----:B------:R-:W-:Y:S02]  /*1c70*/  @P0 SHF.R.U32.HI R15, RZ, 0x1, R19 ;  /* 0x00000001ff0f0819 */ /* 0x000fe40000011613 */
[CC--:B---3--:R-:W-:Y:S02]  /*1c80*/  @P0 SHF.L.U32 R19, R8.reuse, R27.reuse, RZ ;  /* 0x0000001b08130219 */ /* 0x0c8fe400000006ff */
[----:B------:R-:W-:Y:S02]  /*1c90*/  @P0 SHF.R.U64 R0, R13, R12, R15 ;  /* 0x0000000c0d000219 */ /* 0x000fe4000000120f */
[--C-:B------:R-:W-:Y:S02]  /*1ca0*/  @P0 SHF.R.U32.HI R25, RZ, 0x1, R9.reuse ;  /* 0x00000001ff190819 */ /* 0x100fe40000011609 */
[C-C-:B------:R-:W-:Y:S02]  /*1cb0*/  @P0 SHF.R.U64 R23, R8.reuse, 0x1, R9.reuse ;  /* 0x0000000108170819 */ /* 0x140fe40000001209 */
[----:B------:R-:W-:-:S02]  /*1cc0*/  @P0 SHF.L.U64.HI R21, R8, R27, R9 ;  /* 0x0000001b08150219 */ /* 0x000fc40000010209 */
[----:B0-----:R-:W-:Y:S02]  /*1cd0*/  @P0 SHF.R.U32.HI R10, RZ, R12, R15 ;  /* 0x0000000cff0a0219 */ /* 0x001fe4000001160f */
[----:B------:R-:W-:Y:S02]  /*1ce0*/  @P0 LOP3.LUT R8, R19, R0, RZ, 0xfc, !PT ;  /* 0x0000000013080212 */ /* 0x000fe400078efcff */
[-C--:B----4-:R-:W-:Y:S02]  /*1cf0*/  @P0 SHF.L.U32 R11, R6, R27.reuse, RZ ;  /* 0x0000001b060b0219 */ /* 0x090fe400000006ff */
[----:B------:R-:W-:Y:S02]  /*1d00*/  @P0 SHF.R.U64 R18, R23, R12, R25 ;  /* 0x0000000c17120219 */ /* 0x000fe40000001219 */
[----:B------:R-:W-:Y:S01]  /*1d10*/  @P0 LOP3.LUT R9, R21, R10, RZ, 0xfc, !PT ;  /* 0x0000000a15090212 */ /* 0x000fe200078efcff */
[----:B------:R-:W-:Y:S01]  /*1d20*/  IMAD.SHL.U32 R10, R8, 0x4, RZ ;  /* 0x00000004080a7824 */ /* 0x000fe200078e00ff */
[----:B------:R-:W-:-:S02]  /*1d30*/  @P0 SHF.L.U64.HI R27, R6, R27, R7 ;  /* 0x0000001b061b0219 */ /* 0x000fc40000010207 */
[----:B------:R-:W-:Y:S02]  /*1d40*/  @P0 LOP3.LUT R6, R11, R18, RZ, 0xfc, !PT ;  /* 0x000000120b060212 */ /* 0x000fe400078efcff */
[----:B------:R-:W-:Y:S02]  /*1d50*/  @P0 SHF.R.U32.HI R12, RZ, R12, R25 ;  /* 0x0000000cff0c0219 */ /* 0x000fe40000011619 */
[----:B------:R-:W-:Y:S02]  /*1d60*/  SHF.L.U64.HI R18, R8, 0x2, R9 ;  /* 0x0000000208127819 */ /* 0x000fe40000010209 */
[----:B------:R-:W-:Y:S02]  /*1d70*/  @P0 LOP3.LUT R7, R27, R12, RZ, 0xfc, !PT ;  /* 0x0000000c1b070212 */ /* 0x000fe400078efcff */
[----:B------:R-:W-:Y:S02]  /*1d80*/  SHF.L.W.U32.HI R9, R9, 0x2, R6 ;  /* 0x0000000209097819 */ /* 0x000fe40000010e06 */
[----:B------:R-:W-:-:S02]  /*1d90*/  IADD3 RZ, P0, PT, RZ, -R10, RZ ;  /* 0x8000000affff7210 */ /* 0x000fc40007f1e0ff */
[----:B------:R-:W-:Y:S02]  /*1da0*/  LOP3.LUT R0, RZ, R18, RZ, 0x33, !PT ;  /* 0x00000012ff007212 */ /* 0x000fe400078e33ff */
[----:B------:R-:W-:Y:S02]  /*1db0*/  SHF.L.W.U32.HI R6, R6, 0x2, R7 ;  /* 0x0000000206067819 */ /* 0x000fe40000010e07 */
[----:B------:R-:W-:Y:S02]  /*1dc0*/  LOP3.LUT R8, RZ, R9, RZ, 0x33, !PT ;  /* 0x00000009ff087212 */ /* 0x000fe400078e33ff */
[----:B------:R-:W-:Y:S02]  /*1dd0*/  IADD3.X R11, P0, PT, RZ, R0, RZ, P0, !PT ;  /* 0x00000000ff0b7210 */ /* 0x000fe4000071e4ff */
[----:B------:R-:W-:Y:S02]  /*1de0*/  LOP3.LUT R12, RZ, R6, RZ, 0x33, !PT ;  /* 0x00000006ff0c7212 */ /* 0x000fe400078e33ff */
[----:B------:R-:W-:-:S02]  /*1df0*/  IADD3.X R0, P1, PT, RZ, R8, RZ, P0, !PT ;  /* 0x00000008ff007210 */ /* 0x000fc4000073e4ff */
[----:B------:R-:W-:-:S03]  /*1e00*/  ISETP.GT.U32.AND P2, PT, R9, -0x1, PT ;  /* 0xffffffff0900780c */ /* 0x000fc60003f44070 */
[----:B------:R-:W-:Y:S01]  /*1e10*/  IMAD.X R13, RZ, RZ, R12, P1 ;  /* 0x000000ffff0d7224 */ /* 0x000fe200008e060c */
[----:B------:R-:W-:-:S04]  /*1e20*/  ISETP.GT.AND.EX P0, PT, R6, -0x1, PT, P2 ;  /* 0xffffffff0600780c */ /* 0x000fc80003f04320 */
[----:B------:R-:W-:Y:S02]  /*1e30*/  SEL R8, R6, R13, P0 ;  /* 0x0000000d06087207 */ /* 0x000fe40000000000 */
[----:B------:R-:W-:Y:S02]  /*1e40*/  SEL R19, R9, R0, P0 ;  /* 0x0000000009137207 */ /* 0x000fe40000000000 */
[----:B------:R-:W-:Y:S02]  /*1e50*/  ISETP.NE.U32.AND P1, PT, R8, RZ, PT ;  /* 0x000000ff0800720c */ /* 0x000fe40003f25070 */
[----:B------:R-:W-:Y:S02]  /*1e60*/  SEL R13, R18, R11, P0 ;  /* 0x0000000b120d7207 */ /* 0x000fe40000000000 */
[----:B------:R-:W-:Y:S01]  /*1e70*/  SEL R9, R19, R8, !P1 ;  /* 0x0000000813097207 */ /* 0x000fe20004800000 */
[----:B------:R-:W-:-:S05]  /*1e80*/  @!P0 IMAD.MOV R10, RZ, RZ, -R10 ;  /* 0x000000ffff0a8224 */ /* 0x000fca00078e0a0a */
[----:B------:R-:W0:Y:S02]  /*1e90*/  FLO.U32 R9, R9 ;  /* 0x0000000900097300 */ /* 0x000e2400000e0000 */
[C---:B0-----:R-:W-:Y:S02]  /*1ea0*/  IADD3 R12, PT, PT, -R9.reuse, 0x1f, RZ ;  /* 0x0000001f090c7810 */ /* 0x041fe40007ffe1ff */
[----:B------:R-:W-:-:S03]  /*1eb0*/  IADD3 R0, PT, PT, -R9, 0x3f, RZ ;  /* 0x0000003f09007810 */ /* 0x000fc60007ffe1ff */
[----:B------:R-:W-:-:S05]  /*1ec0*/  @P1 IMAD.MOV R0, RZ, RZ, R12 ;  /* 0x000000ffff001224 */ /* 0x000fca00078e020c */
[----:B------:R-:W-:-:S13]  /*1ed0*/  ISETP.NE.AND P1, PT, R0, RZ, PT ;  /* 0x000000ff0000720c */ /* 0x000fda0003f25270 */
[----:B------:R-:W-:Y:S05]  /*1ee0*/  @!P1 BRA `(.L_x_25) ;  /* 0x0000000000289947 */ /* 0x000fea0003800000 */
[--C-:B------:R-:W-:Y:S02]  /*1ef0*/  SHF.R.U64 R11, R10, 0x1, R13.reuse ;  /* 0x000000010a0b7819 */ /* 0x100fe4000000120d */
[C---:B------:R-:W-:Y:S02]  /*1f00*/  LOP3.LUT R9, R0.reuse, 0x3f, RZ, 0xc0, !PT ;  /* 0x0000003f00097812 */ /* 0x040fe400078ec0ff */
[----:B------:R-:W-:Y:S02]  /*1f10*/  SHF.R.U32.HI R13, RZ, 0x1, R13 ;  /* 0x00000001ff0d7819 */ /* 0x000fe4000001160d */
[----:B------:R-:W-:Y:S02]  /*1f20*/  LOP3.LUT R10, R0, 0x3f, RZ, 0xc, !PT ;  /* 0x0000003f000a7812 */ /* 0x000fe400078e0cff */
[CC--:B------:R-:W-:Y:S02]  /*1f30*/  SHF.L.U64.HI R15, R19.reuse, R9.reuse, R8 ;  /* 0x00000009130f7219 */ /* 0x0c0fe40000010208 */
[----:B------:R-:W-:-:S02]  /*1f40*/  SHF.L.U32 R9, R19, R9, RZ ;  /* 0x0000000913097219 */ /* 0x000fc400000006ff */
[-CC-:B------:R-:W-:Y:S02]  /*1f50*/  SHF.R.U64 R8, R11, R10.reuse, R13.reuse ;  /* 0x0000000a0b087219 */ /* 0x180fe4000000120d */
[----:B------:R-:W-:Y:S02]  /*1f60*/  SHF.R.U32.HI R10, RZ, R10, R13 ;  /* 0x0000000aff0a7219 */ /* 0x000fe4000001160d */
[----:B------:R-:W-:Y:S02]  /*1f70*/  LOP3.LUT R19, R9, R8, RZ, 0xfc, !PT ;  /* 0x0000000809137212 */ /* 0x000fe400078efcff */
[----:B------:R-:W-:-:S07]  /*1f80*/  LOP3.LUT R8, R15, R10, RZ, 0xfc, !PT ;  /* 0x0000000a0f087212 */ /* 0x000fce00078efcff */
.L_x_25:
[----:B------:R-:W-:Y:S05]  /*1f90*/  BSYNC.RECONVERGENT B1 ;  /* 0x0000000000017941 */ /* 0x000fea0003800200 */
.L_x_24:
[----:B------:R-:W-:-:S04]  /*1fa0*/  IMAD.WIDE.U32 R12, R19, 0x2168c235, RZ ;  /* 0x2168c235130c7825 */ /* 0x000fc800078e00ff */
[----:B------:R-:W-:Y:S01]  /*1fb0*/  IMAD.MOV.U32 R10, RZ, RZ, R13 ;  /* 0x000000ffff0a7224 */ /* 0x000fe200078e000d */
[----:B------:R-:W-:Y:S01]  /*1fc0*/  IADD3 RZ, P1, PT, R12, R12, RZ ;  /* 0x0000000c0cff7210 */ /* 0x000fe20007f3e0ff */
[----:B------:R-:W-:Y:S02]  /*1fd0*/  IMAD.MOV.U32 R11, RZ, RZ, RZ ;  /* 0x000000ffff0b7224 */ /* 0x000fe400078e00ff */
[----:B------:R-:W-:-:S04]  /*1fe0*/  IMAD.HI.U32 R9, R8, -0x36f0255e, RZ ;  /* 0xc90fdaa208097827 */ /* 0x000fc800078e00ff */
[----:B------:R-:W-:-:S04]  /*1ff0*/  IMAD.WIDE.U32 R10, R19, -0x36f0255e, R10 ;  /* 0xc90fdaa2130a7825 */ /* 0x000fc800078e000a */
[C---:B------:R-:W-:Y:S02]  /*2000*/  IMAD R13, R8.reuse, -0x36f0255e, RZ ;  /* 0xc90fdaa2080d7824 */ /* 0x040fe400078e02ff */
[----:B------:R-:W-:-:S04]  /*2010*/  IMAD.WIDE.U32 R10, P2, R8, 0x2168c235, R10 ;  /* 0x2168c235080a7825 */ /* 0x000fc8000784000a */
[----:B------:R-:W-:Y:S01]  /*2020*/  IMAD.X R8, RZ, RZ, R9, P2 ;  /* 0x000000ffff087224 */ /* 0x000fe200010e0609 */
[----:B------:R-:W-:Y:S02]  /*2030*/  IADD3 R9, P2, PT, R13, R11, RZ ;  /* 0x0000000b0d097210 */ /* 0x000fe40007f5e0ff */
[----:B------:R-:W-:Y:S02]  /*2040*/  IADD3.X RZ, P1, PT, R10, R10, RZ, P1, !PT ;  /* 0x0000000a0aff7210 */ /* 0x000fe40000f3e4ff */
[C---:B------:R-:W-:Y:S01]  /*2050*/  ISETP.GT.U32.AND P3, PT, R9.reuse, RZ, PT ;  /* 0x000000ff0900720c */ /* 0x040fe20003f64070 */
[----:B------:R-:W-:Y:S01]  /*2060*/  IMAD.X R8, RZ, RZ, R8, P2 ;  /* 0x000000ffff087224 */ /* 0x000fe200010e0608 */
[----:B------:R-:W-:-:S04]  /*2070*/  IADD3.X R10, P2, PT, R9, R9, RZ, P1, !PT ;  /* 0x00000009090a7210 */ /* 0x000fc80000f5e4ff */
[C---:B------:R-:W-:Y:S01]  /*2080*/  ISETP.GT.AND.EX P1, PT, R8.reuse, RZ, PT, P3 ;  /* 0x000000ff0800720c */ /* 0x040fe20003f24330 */
[----:B------:R-:W-:-:S03]  /*2090*/  IMAD.X R11, R8, 0x1, R8, P2 ;  /* 0x00000001080b7824 */ /* 0x000fc600010e0608 */
[----:B------:R-:W-:Y:S02]  /*20a0*/  SEL R10, R10, R9, P1 ;  /* 0x000000090a0a7207 */ /* 0x000fe40000800000 */
[----:B------:R-:W-:Y:S02]  /*20b0*/  SEL R9, R11, R8, P1 ;  /* 0x000000080b097207 */ /* 0x000fe40000800000 */
[----:B------:R-:W-:Y:S02]  /*20c0*/  IADD3 R8, P2, PT, R10, 0x1, RZ ;  /* 0x000000010a087810 */ /* 0x000fe40007f5e0ff */
[----:B------:R-:W-:Y:S02]  /*20d0*/  SEL R11, RZ, 0xffffffff, !P1 ;  /* 0xffffffffff0b7807 */ /* 0x000fe40004800000 */
[----:B------:R-:W-:Y:S01]  /*20e0*/  LOP3.LUT P1, R17, R17, 0x80000000, RZ, 0xc0, !PT ;  /* 0x8000000011117812 */ /* 0x000fe2000782c0ff */
[----:B------:R-:W-:Y:S02]  /*20f0*/  IMAD.X R9, RZ, RZ, R9, P2 ;  /* 0x000000ffff097224 */ /* 0x000fe400010e0609 */
[----:B------:R-:W-:Y:S01]  /*2100*/  IMAD.IADD R0, R11, 0x1, -R0 ;  /* 0x000000010b007824 */ /* 0x000fe200078e0a00 */
[----:B------:R-:W-:-:S02]  /*2110*/  SHF.R.U32.HI R11, RZ, 0x1e, R7 ;  /* 0x0000001eff0b7819 */ /* 0x000fc40000011607 */
[----:B------:R-:W-:Y:S01]  /*2120*/  SHF.R.U64 R8, R8, 0xa, R9 ;  /* 0x0000000a08087819 */ /* 0x000fe20000001209 */
[----:B------:R-:W-:Y:S01]  /*2130*/  IMAD.SHL.U32 R0, R0, 0x100000, RZ ;  /* 0x0010000000007824 */ /* 0x000fe200078e00ff */
[----:B------:R-:W-:Y:S02]  /*2140*/  @!P0 LOP3.LUT R17, R17, 0x80000000, RZ, 0x3c, !PT ;  /* 0x8000000011118812 */ /* 0x000fe400078e3cff */
[----:B------:R-:W-:-:S04]  /*2150*/  IADD3 R8, P2, PT, R8, 0x1, RZ ;  /* 0x0000000108087810 */ /* 0x000fc80007f5e0ff */
[----:B------:R-:W-:-:S04]  /*2160*/  LEA.HI.X R9, R9, RZ, RZ, 0x16, P2 ;  /* 0x000000ff09097211 */ /* 0x000fc800010fb4ff */
[--C-:B------:R-:W-:Y:S02]  /*2170*/  SHF.R.U64 R8, R8, 0x1, R9.reuse ;  /* 0x0000000108087819 */ /* 0x100fe40000001209 */
[----:B------:R-:W-:Y:S02]  /*2180*/  SHF.R.U32.HI R7, RZ, 0x1, R9 ;  /* 0x00000001ff077819 */ /* 0x000fe40000011609 */
[----:B------:R-:W-:Y:S02]  /*2190*/  IADD3 R8, P2, P3, RZ, RZ, R8 ;  /* 0x000000ffff087210 */ /* 0x000fe40007b5e008 */
[----:B------:R-:W-:Y:S02]  /*21a0*/  LEA.HI R9, R6, R11, RZ, 0x1 ;  /* 0x0000000b06097211 */ /* 0x000fe400078f08ff */
[----:B------:R-:W-:-:S03]  /*21b0*/  IADD3.X R0, PT, PT, R0, 0x3fe00000, R7, P2, P3 ;  /* 0x3fe0000000007810 */ /* 0x000fc600017e6407 */
[----:B------:R-:W-:Y:S01]  /*21c0*/  @P1 IMAD.MOV R9, RZ, RZ, -R9 ;  /* 0x000000ffff091224 */ /* 0x000fe200078e0a09 */
[----:B------:R-:W-:-:S07]  /*21d0*/  LOP3.LUT R15, R0, R17, RZ, 0xfc, !PT ;  /* 0x00000011000f7212 */ /* 0x000fce00078efcff */
.L_x_19:
[----:B------:R-:W-:Y:S02]  /*21e0*/  IMAD.MOV.U32 R17, RZ, RZ, 0x0 ;  /* 0x00000000ff117424 */ /* 0x000fe400078e00ff */
[----:B------:R-:W-:Y:S02]  /*21f0*/  IMAD.MOV.U32 R0, RZ, RZ, R9 ;  /* 0x000000ffff007224 */ /* 0x000fe400078e0009 */
[----:B------:R-:W-:Y:S01]  /*2200*/  IMAD.MOV.U32 R9, RZ, RZ, R15 ;  /* 0x000000ffff097224 */ /* 0x000fe200078e000f */
[----:B------:R-:W-:Y:S06]  /*2210*/  RET.REL.NODEC R16 `(_Z7loglikedPKdddPd) ;  /* 0xffffffdc10787950 */ /* 0x000fec0003c3ffff */
.L_x_26:
[----:B------:R-:W-:-:S00]  /*2220*/  BRA `(.L_x_26) ;  /* 0xfffffffc00fc7947 */ /* 0x000fc0000383ffff */
[----:B------:R-:W-:-:S00]  /*2230*/  NOP ;  /* 0x0000000000007918 */ /* 0x000fc00000000000 */
        /* <DEDUP_REMOVED lines=12> */
.L_x_30:


//--------------------- .nv.global.init           --------------------------
	.section	.nv.global.init,"aw",@progbits
	.align	16
.nv.global.init:
	.type		__cudart_sin_cos_coeffs,@object
	.size		__cudart_sin_cos_coeffs,(__cudart_i2opi_d - __cudart_sin_cos_coeffs)
__cudart_sin_cos_coeffs:
        /*0000*/ 	.byte	0x46, 0xd2, 0xb0, 0x2c, 0xf1, 0xe5, 0x5a, 0xbe, 0x92, 0xe3, 0xac, 0x69, 0xe3, 0x1d, 0xc7, 0x3e
        /*0010*/ 	.byte	0xa1, 0x62, 0xdb, 0x19, 0xa0, 0x01, 0x2a, 0xbf, 0x18, 0x08, 0x11, 0x11, 0x11, 0x11, 0x81, 0x3f
        /*0020*/ 	.byte	0x54, 0x55, 0x55, 0x55, 0x55, 0x55, 0xc5, 0xbf, 0x00, 0x00, 0x00, 0x00, 0x00, 0x00, 0x00, 0x00
        /*0030*/ 	.byte	0x00, 0x00, 0x00, 0x00, 0x00, 0x00, 0x00, 0x00, 0x64, 0x81, 0xfd, 0x20, 0x83, 0xff, 0xa8, 0xbd
        /*0040*/ 	.byte	0x28, 0x85, 0xef, 0xc1, 0xa7, 0xee, 0x21, 0x3e, 0xd9, 0xe6, 0x06, 0x8e, 0x4f, 0x7e, 0x92, 0xbe
        /*0050*/ 	.byte	0xe9, 0xbc, 0xdd, 0x19, 0xa0, 0x01, 0xfa, 0x3e, 0x47, 0x5d, 0xc1, 0x16, 0x6c, 0xc1, 0x56, 0xbf
        /*0060*/ 	.byte	0x51, 0x55, 0x55, 0x55, 0x55, 0x55, 0xa5, 0x3f, 0x00, 0x00, 0x00, 0x00, 0x00, 0x00, 0xe0, 0xbf
        /*0070*/ 	.byte	0x00, 0x00, 0x00, 0x00, 0x00, 0x00, 0xf0, 0x3f, 0x00, 0x00, 0x00, 0x00, 0x00, 0x00, 0x00, 0x00
	.type		__cudart_i2opi_d,@object
	.size		__cudart_i2opi_d,(.L_0 - __cudart_i2opi_d)
__cudart_i2opi_d:
        /* <DEDUP_REMOVED lines=9> */
.L_0:


//--------------------- .nv.shared.reserved.0     --------------------------
	.section	.nv.shared.reserved.0,"aw",@nobits
	.weak		__nv_reservedSMEM_offset_0_alias
	.size		__nv_reservedSMEM_offset_0_alias, 0, 64
	.other		__nv_reservedSMEM_offset_0_alias,@"STO_CUDA_RESERVED_SHARED STV_DEFAULT"
__nv_reservedSMEM_offset_0_alias:
	.zero		0
	.zero		64


//--------------------- .nv.constant0._Z7loglikedPKdddPd --------------------------
	.section	.nv.constant0._Z7loglikedPKdddPd,"a",@progbits
	.sectionflags	@""
	.align	4
.nv.constant0._Z7loglikedPKdddPd:
	.zero		936


//--------------------- SYMBOLS --------------------------

	.type		.nv.reservedSmem.offset0,@object
	.size		.nv.reservedSmem.offset0,0x4
